	.target	sm_90a

	.elftype	@"ET_EXEC"


//--------------------- .note.nv.tkinfo           --------------------------
	.section	.note.nv.tkinfo,"",@"SHT_NOTE"
	.sectionflags	@"SHF_NOTE_NV_TKINFO"
	.tkinfo
        /*0018*/ 	.word	0x00000002
        /*0030*/ 	.string	""
        /*0030*/ 	.string	"ptxas"
        /*0030*/ 	.string	"Cuda compilation tools, release 13.0, V13.0.88"
        /*0030*/ 	.string	"Build cuda_13.0.r13.0/compiler.36424714_0"
        /*0030*/ 	.string	"-arch sm_90a -m 64 "



//--------------------- .note.nv.cuinfo           --------------------------
	.section	.note.nv.cuinfo,"",@"SHT_NOTE"
	.sectionflags	@"SHF_NOTE_NV_CUINFO"
        /*0018*/ 	.short	0x0002
        /*001a*/ 	.short	0x005a
        /*001c*/ 	.short	0x0082
	.zero		2


//--------------------- .nv.info                  --------------------------
	.section	.nv.info,"",@"SHT_CUDA_INFO"
	.align	4


	//----- nvinfo : EIATTR_REGCOUNT
	.align		4
        /*0000*/ 	.byte	0x04, 0x2f
        /*0002*/ 	.short	(.L_12 - .L_11)
	.align		4
.L_11:
        /*0004*/ 	.word	index@(_ZN7cutlass13device_kernelINS_4conv6kernel13ConvUniversalINS1_16ConvProblemShapeILNS1_8OperatorE2ELi3EEENS1_10collective14CollectiveConvINS1_46MainloopSm90TmaGmmaWarpSpecializedImplicitGemmILS5_2ELi9ELi3EN4cute5tupleIJNSA_1CILi2EEENSC_ILi1EEESE_EEENS1_36KernelImplicitTmaWarpSpecializedSm90ELi1EEENSB_IJNSC_ILi128EEENSB_IJNSC_ILi64EEEEEESK_EEENS_10bfloat16_tESM_NSA_8TiledMMAINSA_8MMA_AtomIJNSA_4SM904GMMA27MMA_64x64x16_F32BF16BF16_SSILNSQ_5MajorE1ELSS_1ELNSQ_7ScaleInE1ELST_1EEEEEENSA_6LayoutINSB_IJSE_SE_SE_EEENSB_IJNSC_ILi0EEESY_SY_EEEEENSB_IJNSA_10UnderscoreES11_S11_EEEEENS7_6detail26Sm90ImplicitGemmTileTraitsINSA_13SM90_TMA_LOADENSA_14ComposedLayoutINSA_7SwizzleILi3ELi4ELi3EEENSA_18smem_ptr_flag_bitsILi16EEENSW_INSB_IJNSB_IJSJ_SD_EEENSB_IJNSC_ILi8EEES1D_EEENSB_IJSE_NSC_ILi9EEEEEEEEENSB_IJNSB_IJSE_NSC_ILi4096EEEEEENSB_IJSJ_NSC_ILi512EEEEEENSB_IJSY_NSC_ILi8192EEEEEEEEEEEEEvEENS15_INSA_30SM90_TMA_LOAD_IM2COL_MULTICASTENS17_IS19_S1B_NSW_INSB_IJNSB_IJSJ_SE_EEES1E_S1G_EEENSB_IJNSB_IJSE_SY_EEES1L_NSB_IJSY_S1I_EEEEEEEEEEvEEEENS_8epilogue10collective6detail29Sm90TmaWarpSpecializedAdapterINS23_15DefaultEpilogueISM_NSB_IJlNSB_IJSE_lllEEESY_EEES28_NS22_6thread17LinearCombinationISM_Li1EffLNS29_9ScaleType4KindE0ELNS_15FloatRoundStyleE2ESM_EENS_4gemm15EpilogueDefaultEEEEEvvEEEEvNT_6ParamsE)
        /*0008*/ 	.word	0x0000006b


	//----- nvinfo : EIATTR_FRAME_SIZE
	.align		4
.L_12:
        /*000c*/ 	.byte	0x04, 0x11
        /*000e*/ 	.short	(.L_14 - .L_13)
	.align		4
.L_13:
        /*0010*/ 	.word	index@(_ZN7cutlass13device_kernelINS_4conv6kernel13ConvUniversalINS1_16ConvProblemShapeILNS1_8OperatorE2ELi3EEENS1_10collective14CollectiveConvINS1_46MainloopSm90TmaGmmaWarpSpecializedImplicitGemmILS5_2ELi9ELi3EN4cute5tupleIJNSA_1CILi2EEENSC_ILi1EEESE_EEENS1_36KernelImplicitTmaWarpSpecializedSm90ELi1EEENSB_IJNSC_ILi128EEENSB_IJNSC_ILi64EEEEEESK_EEENS_10bfloat16_tESM_NSA_8TiledMMAINSA_8MMA_AtomIJNSA_4SM904GMMA27MMA_64x64x16_F32BF16BF16_SSILNSQ_5MajorE1ELSS_1ELNSQ_7ScaleInE1ELST_1EEEEEENSA_6LayoutINSB_IJSE_SE_SE_EEENSB_IJNSC_ILi0EEESY_SY_EEEEENSB_IJNSA_10UnderscoreES11_S11_EEEEENS7_6detail26Sm90ImplicitGemmTileTraitsINSA_13SM90_TMA_LOADENSA_14ComposedLayoutINSA_7SwizzleILi3ELi4ELi3EEENSA_18smem_ptr_flag_bitsILi16EEENSW_INSB_IJNSB_IJSJ_SD_EEENSB_IJNSC_ILi8EEES1D_EEENSB_IJSE_NSC_ILi9EEEEEEEEENSB_IJNSB_IJSE_NSC_ILi4096EEEEEENSB_IJSJ_NSC_ILi512EEEEEENSB_IJSY_NSC_ILi8192EEEEEEEEEEEEEvEENS15_INSA_30SM90_TMA_LOAD_IM2COL_MULTICASTENS17_IS19_S1B_NSW_INSB_IJNSB_IJSJ_SE_EEES1E_S1G_EEENSB_IJNSB_IJSE_SY_EEES1L_NSB_IJSY_S1I_EEEEEEEEEEvEEEENS_8epilogue10collective6detail29Sm90TmaWarpSpecializedAdapterINS23_15DefaultEpilogueISM_NSB_IJlNSB_IJSE_lllEEESY_EEES28_NS22_6thread17LinearCombinationISM_Li1EffLNS29_9ScaleType4KindE0ELNS_15FloatRoundStyleE2ESM_EENS_4gemm15EpilogueDefaultEEEEEvvEEEEvNT_6ParamsE)
        /*0014*/ 	.word	0x00000000


	//----- nvinfo : EIATTR_MIN_STACK_SIZE
	.align		4
.L_14:
        /*0018*/ 	.byte	0x04, 0x12
        /*001a*/ 	.short	(.L_16 - .L_15)
	.align		4
.L_15:
        /*001c*/ 	.word	index@(_ZN7cutlass13device_kernelINS_4conv6kernel13ConvUniversalINS1_16ConvProblemShapeILNS1_8OperatorE2ELi3EEENS1_10collective14CollectiveConvINS1_46MainloopSm90TmaGmmaWarpSpecializedImplicitGemmILS5_2ELi9ELi3EN4cute5tupleIJNSA_1CILi2EEENSC_ILi1EEESE_EEENS1_36KernelImplicitTmaWarpSpecializedSm90ELi1EEENSB_IJNSC_ILi128EEENSB_IJNSC_ILi64EEEEEESK_EEENS_10bfloat16_tESM_NSA_8TiledMMAINSA_8MMA_AtomIJNSA_4SM904GMMA27MMA_64x64x16_F32BF16BF16_SSILNSQ_5MajorE1ELSS_1ELNSQ_7ScaleInE1ELST_1EEEEEENSA_6LayoutINSB_IJSE_SE_SE_EEENSB_IJNSC_ILi0EEESY_SY_EEEEENSB_IJNSA_10UnderscoreES11_S11_EEEEENS7_6detail26Sm90ImplicitGemmTileTraitsINSA_13SM90_TMA_LOADENSA_14ComposedLayoutINSA_7SwizzleILi3ELi4ELi3EEENSA_18smem_ptr_flag_bitsILi16EEENSW_INSB_IJNSB_IJSJ_SD_EEENSB_IJNSC_ILi8EEES1D_EEENSB_IJSE_NSC_ILi9EEEEEEEEENSB_IJNSB_IJSE_NSC_ILi4096EEEEEENSB_IJSJ_NSC_ILi512EEEEEENSB_IJSY_NSC_ILi8192EEEEEEEEEEEEEvEENS15_INSA_30SM90_TMA_LOAD_IM2COL_MULTICASTENS17_IS19_S1B_NSW_INSB_IJNSB_IJSJ_SE_EEES1E_S1G_EEENSB_IJNSB_IJSE_SY_EEES1L_NSB_IJSY_S1I_EEEEEEEEEEvEEEENS_8epilogue10collective6detail29Sm90TmaWarpSpecializedAdapterINS23_15DefaultEpilogueISM_NSB_IJlNSB_IJSE_lllEEESY_EEES28_NS22_6thread17LinearCombinationISM_Li1EffLNS29_9ScaleType4KindE0ELNS_15FloatRoundStyleE2ESM_EENS_4gemm15EpilogueDefaultEEEEEvvEEEEvNT_6ParamsE)
        /*0020*/ 	.word	0x00000000
.L_16:


//--------------------- .nv.compat                --------------------------
	.section	.nv.compat,"",@"SHT_CUDA_COMPAT_INFO"
	.align	4
        /*0000*/ 	.byte	0x02, 0x09, 0x01, 0x00, 0x02, 0x02, 0x04, 0x00, 0x02, 0x05, 0x05, 0x00, 0x03, 0x07, 0x01, 0x01
        /*0010*/ 	.byte	0x02, 0x03, 0x01, 0x00, 0x02, 0x06, 0x01, 0x00, 0x04, 0x0b, 0x08, 0x00, 0x00, 0x00, 0x00, 0x00
        /*0020*/ 	.byte	0x00, 0x00, 0x00, 0x00


//--------------------- .nv.info._ZN7cutlass13device_kernelINS_4conv6kernel13ConvUniversalINS1_16ConvProblemShapeILNS1_8OperatorE2ELi3EEENS1_10collective14CollectiveConvINS1_46MainloopSm90TmaGmmaWarpSpecializedImplicitGemmILS5_2ELi9ELi3EN4cute5tupleIJNSA_1CILi2EEENSC_ILi1EEESE_EEENS1_36KernelImplicitTmaWarpSpecializedSm90ELi1EEENSB_IJNSC_ILi128EEENSB_IJNSC_ILi64EEEEEESK_EEENS_10bfloat16_tESM_NSA_8TiledMMAINSA_8MMA_AtomIJNSA_4SM904GMMA27MMA_64x64x16_F32BF16BF16_SSILNSQ_5MajorE1ELSS_1ELNSQ_7ScaleInE1ELST_1EEEEEENSA_6LayoutINSB_IJSE_SE_SE_EEENSB_IJNSC_ILi0EEESY_SY_EEEEENSB_IJNSA_10UnderscoreES11_S11_EEEEENS7_6detail26Sm90ImplicitGemmTileTraitsINSA_13SM90_TMA_LOADENSA_14ComposedLayoutINSA_7SwizzleILi3ELi4ELi3EEENSA_18smem_ptr_flag_bitsILi16EEENSW_INSB_IJNSB_IJSJ_SD_EEENSB_IJNSC_ILi8EEES1D_EEENSB_IJSE_NSC_ILi9EEEEEEEEENSB_IJNSB_IJSE_NSC_ILi4096EEEEEENSB_IJSJ_NSC_ILi512EEEEEENSB_IJSY_NSC_ILi8192EEEEEEEEEEEEEvEENS15_INSA_30SM90_TMA_LOAD_IM2COL_MULTICASTENS17_IS19_S1B_NSW_INSB_IJNSB_IJSJ_SE_EEES1E_S1G_EEENSB_IJNSB_IJSE_SY_EEES1L_NSB_IJSY_S1I_EEEEEEEEEEvEEEENS_8epilogue10collective6detail29Sm90TmaWarpSpecializedAdapterINS23_15DefaultEpilogueISM_NSB_IJlNSB_IJSE_lllEEESY_EEES28_NS22_6thread17LinearCombinationISM_Li1EffLNS29_9ScaleType4KindE0ELNS_15FloatRoundStyleE2ESM_EENS_4gemm15EpilogueDefaultEEEEEvvEEEEvNT_6ParamsE --------------------------
	.section	.nv.info._ZN7cutlass13device_kernelINS_4conv6kernel13ConvUniversalINS1_16ConvProblemShapeILNS1_8OperatorE2ELi3EEENS1_10collective14CollectiveConvINS1_46MainloopSm90TmaGmmaWarpSpecializedImplicitGemmILS5_2ELi9ELi3EN4cute5tupleIJNSA_1CILi2EEENSC_ILi1EEESE_EEENS1_36KernelImplicitTmaWarpSpecializedSm90ELi1EEENSB_IJNSC_ILi128EEENSB_IJNSC_ILi64EEEEEESK_EEENS_10bfloat16_tESM_NSA_8TiledMMAINSA_8MMA_AtomIJNSA_4SM904GMMA27MMA_64x64x16_F32BF16BF16_SSILNSQ_5MajorE1ELSS_1ELNSQ_7ScaleInE1ELST_1EEEEEENSA_6LayoutINSB_IJSE_SE_SE_EEENSB_IJNSC_ILi0EEESY_SY_EEEEENSB_IJNSA_10UnderscoreES11_S11_EEEEENS7_6detail26Sm90ImplicitGemmTileTraitsINSA_13SM90_TMA_LOADENSA_14ComposedLayoutINSA_7SwizzleILi3ELi4ELi3EEENSA_18smem_ptr_flag_bitsILi16EEENSW_INSB_IJNSB_IJSJ_SD_EEENSB_IJNSC_ILi8EEES1D_EEENSB_IJSE_NSC_ILi9EEEEEEEEENSB_IJNSB_IJSE_NSC_ILi4096EEEEEENSB_IJSJ_NSC_ILi512EEEEEENSB_IJSY_NSC_ILi8192EEEEEEEEEEEEEvEENS15_INSA_30SM90_TMA_LOAD_IM2COL_MULTICASTENS17_IS19_S1B_NSW_INSB_IJNSB_IJSJ_SE_EEES1E_S1G_EEENSB_IJNSB_IJSE_SY_EEES1L_NSB_IJSY_S1I_EEEEEEEEEEvEEEENS_8epilogue10collective6detail29Sm90TmaWarpSpecializedAdapterINS23_15DefaultEpilogueISM_NSB_IJlNSB_IJSE_lllEEESY_EEES28_NS22_6thread17LinearCombinationISM_Li1EffLNS29_9ScaleType4KindE0ELNS_15FloatRoundStyleE2ESM_EENS_4gemm15EpilogueDefaultEEEEEvvEEEEvNT_6ParamsE,"",@"SHT_CUDA_INFO"
	.sectionflags	@""
	.align	4


	//----- nvinfo : EIATTR_CUDA_API_VERSION
	.align		4
        /*0000*/ 	.byte	0x04, 0x37
        /*0002*/ 	.short	(.L_18 - .L_17)
.L_17:
        /*0004*/ 	.word	0x00000082


	//----- nvinfo : EIATTR_KPARAM_INFO
	.align		4
.L_18:
        /*0008*/ 	.byte	0x04, 0x17
        /*000a*/ 	.short	(.L_20 - .L_19)
.L_19:
        /*000c*/ 	.word	0x00000000
        /*0010*/ 	.short	0x0000
        /*0012*/ 	.short	0x0070
        /*0014*/ 	.byte	0x00, 0xf0, 0x01, 0x10


	//----- nvinfo : EIATTR_SPARSE_MMA_MASK
	.align		4
.L_20:
        /*0018*/ 	.byte	0x03, 0x50
        /*001a*/ 	.short	0x0000


	//----- nvinfo : EIATTR_MAXREG_COUNT
	.align		4
        /*001c*/ 	.byte	0x03, 0x1b
        /*001e*/ 	.short	0x00ff


	//----- nvinfo : EIATTR_NUM_BARRIERS
	.align		4
        /*0020*/ 	.byte	0x02, 0x4c
        /*0022*/ 	.byte	0x01
	.zero		1


	//----- nvinfo : EIATTR_MERCURY_ISA_VERSION
	.align		4
        /*0024*/ 	.byte	0x03, 0x5f
        /*0026*/ 	.short	0x0101


	//----- nvinfo : EIATTR_COOP_GROUP_MASK_REGIDS
	.align		4
        /*0028*/ 	.byte	0x04, 0x29
        /*002a*/ 	.short	(.L_22 - .L_21)


	//   ....[0]....
.L_21:
        /*002c*/ 	.word	0xffffffff


	//   ....[1]....
        /*0030*/ 	.word	0xffffffff


	//   ....[2]....
        /*0034*/ 	.word	0xffffffff


	//   ....[3]....
        /*0038*/ 	.word	0xffffffff


	//----- nvinfo : EIATTR_COOP_GROUP_INSTR_OFFSETS
	.align		4
.L_22:
        /*003c*/ 	.byte	0x04, 0x28
        /*003e*/ 	.short	(.L_24 - .L_23)


	//   ....[0]....
.L_23:
        /*0040*/ 	.word	0x00000070


	//   ....[1]....
        /*0044*/ 	.word	0x00000080


	//   ....[2]....
        /*0048*/ 	.word	0x00000140


	//   ....[3]....
        /*004c*/ 	.word	0x00000770


	//----- nvinfo : EIATTR_MBARRIER_INSTR_OFFSETS
	.align		4
.L_24:
        /*0050*/ 	.byte	0x04, 0x39
        /*0052*/ 	.short	(.L_26 - .L_25)


	//   ....[0]....
.L_25:
        /*0054*/ 	.word	0x00000310
        /*0058*/ 	.word	0x000000ff
        /*005c*/ 	.word	0x00036000
        /*0060*/ 	.short	0x0100
        /*0062*/ 	.byte	0x08
	.zero		1


	//   ....[1]....
        /*0064*/ 	.word	0x00000320
        /*0068*/ 	.word	0x000000ff
        /*006c*/ 	.word	0x00036048
        /*0070*/ 	.short	0x0100
        /*0072*/ 	.byte	0x08
	.zero		1


	//   ....[2]....
        /*0074*/ 	.word	0x00000330
        /*0078*/ 	.word	0x000000ff
        /*007c*/ 	.word	0x00036008
        /*0080*/ 	.short	0x0100
        /*0082*/ 	.byte	0x08
	.zero		1


	//   ....[3]....
        /*0084*/ 	.word	0x00000340
        /*0088*/ 	.word	0x000000ff
        /*008c*/ 	.word	0x00036050
        /*0090*/ 	.short	0x0100
        /*0092*/ 	.byte	0x08
	.zero		1


	//   ....[4]....
        /*0094*/ 	.word	0x00000350
        /*0098*/ 	.word	0x000000ff
        /*009c*/ 	.word	0x00036010
        /*00a0*/ 	.short	0x0100
        /*00a2*/ 	.byte	0x08
	.zero		1


	//   ....[5]....
        /*00a4*/ 	.word	0x00000360
        /*00a8*/ 	.word	0x000000ff
        /*00ac*/ 	.word	0x00036058
        /*00b0*/ 	.short	0x0100
        /*00b2*/ 	.byte	0x08
	.zero		1


	//   ....[6]....
        /*00b4*/ 	.word	0x00000370
        /*00b8*/ 	.word	0x000000ff
        /*00bc*/ 	.word	0x00036018
        /*00c0*/ 	.short	0x0100
        /*00c2*/ 	.byte	0x08
	.zero		1


	//   ....[7]....
        /*00c4*/ 	.word	0x00000380
        /*00c8*/ 	.word	0x000000ff
        /*00cc*/ 	.word	0x00036060
        /*00d0*/ 	.short	0x0100
        /*00d2*/ 	.byte	0x08
	.zero		1


	//   ....[8]....
        /*00d4*/ 	.word	0x00000390
        /*00d8*/ 	.word	0x000000ff
        /*00dc*/ 	.word	0x00036020
        /*00e0*/ 	.short	0x0100
        /*00e2*/ 	.byte	0x08
	.zero		1


	//   ....[9]....
        /*00e4*/ 	.word	0x000003a0
        /*00e8*/ 	.word	0x000000ff
        /*00ec*/ 	.word	0x00036068
        /*00f0*/ 	.short	0x0100
        /*00f2*/ 	.byte	0x08
	.zero		1


	//   ....[10]....
        /*00f4*/ 	.word	0x000003b0
        /*00f8*/ 	.word	0x000000ff
        /*00fc*/ 	.word	0x00036028
        /*0100*/ 	.short	0x0100
        /*0102*/ 	.byte	0x08
	.zero		1


	//   ....[11]....
        /*0104*/ 	.word	0x000003c0
        /*0108*/ 	.word	0x000000ff
        /*010c*/ 	.word	0x00036070
        /*0110*/ 	.short	0x0100
        /*0112*/ 	.byte	0x08
	.zero		1


	//   ....[12]....
        /*0114*/ 	.word	0x000003d0
        /*0118*/ 	.word	0x000000ff
        /*011c*/ 	.word	0x00036030
        /*0120*/ 	.short	0x0100
        /*0122*/ 	.byte	0x08
	.zero		1


	//   ....[13]....
        /*0124*/ 	.word	0x000003e0
        /*0128*/ 	.word	0x000000ff
        /*012c*/ 	.word	0x00036078
        /*0130*/ 	.short	0x0100
        /*0132*/ 	.byte	0x08
	.zero		1


	//   ....[14]....
        /*0134*/ 	.word	0x000003f0
        /*0138*/ 	.word	0x000000ff
        /*013c*/ 	.word	0x00036038
        /*0140*/ 	.short	0x0100
        /*0142*/ 	.byte	0x08
	.zero		1


	//   ....[15]....
        /*0144*/ 	.word	0x00000400
        /*0148*/ 	.word	0x000000ff
        /*014c*/ 	.word	0x00036080
        /*0150*/ 	.short	0x0100
        /*0152*/ 	.byte	0x08
	.zero		1


	//   ....[16]....
        /*0154*/ 	.word	0x00000410
        /*0158*/ 	.word	0x000000ff
        /*015c*/ 	.word	0x00036040
        /*0160*/ 	.short	0x0100
        /*0162*/ 	.byte	0x08
	.zero		1


	//   ....[17]....
        /*0164*/ 	.word	0x00000420
        /*0168*/ 	.word	0x000000ff
        /*016c*/ 	.word	0x00036088
        /*0170*/ 	.short	0x0100
        /*0172*/ 	.byte	0x08
	.zero		1


	//   ....[18]....
        /*0174*/ 	.word	0x00001300
        /*0178*/ 	.word	0x00000005
        /*017c*/ 	.word	0x00036000
        /*0180*/ 	.short	0x010a
        /*0182*/ 	.byte	0x3f
	.zero		1


	//   ....[19]....
        /*0184*/ 	.word	0x00001750
        /*0188*/ 	.word	0x00000007
        /*018c*/ 	.word	0x00036000
        /*0190*/ 	.short	0x010a
        /*0192*/ 	.byte	0x3f
	.zero		1


	//   ....[20]....
        /*0194*/ 	.word	0x00001a70
        /*0198*/ 	.word	0x00000007
        /*019c*/ 	.word	0x00000000
        /*01a0*/ 	.short	0x0101
        /*01a2*/ 	.byte	0x3f
	.zero		1


	//   ....[21]....
        /*01a4*/ 	.word	0x00001d20
        /*01a8*/ 	.word	0x00000003
        /*01ac*/ 	.word	0x00000000
        /*01b0*/ 	.short	0x0101
        /*01b2*/ 	.byte	0x3f
	.zero		1


	//   ....[22]....
        /*01b4*/ 	.word	0x00006e90
        /*01b8*/ 	.word	0x00000008
        /*01bc*/ 	.word	0x00036048
        /*01c0*/ 	.short	0x010a
        /*01c2*/ 	.byte	0x3f
	.zero		1


	//   ....[23]....
        /*01c4*/ 	.word	0x000075e0
        /*01c8*/ 	.word	0x00000003
        /*01cc*/ 	.word	0x00000000
        /*01d0*/ 	.short	0x010a
        /*01d2*/ 	.byte	0x3f
	.zero		1


	//   ....[24]....
        /*01d4*/ 	.word	0x00007690
        /*01d8*/ 	.word	0x00000000
        /*01dc*/ 	.word	0x00000000
        /*01e0*/ 	.short	0x010a
        /*01e2*/ 	.byte	0x3f
	.zero		1


	//   ....[25]....
        /*01e4*/ 	.word	0x00007740
        /*01e8*/ 	.word	0x00000000
        /*01ec*/ 	.word	0x00000000
        /*01f0*/ 	.short	0x010a
        /*01f2*/ 	.byte	0x3f
	.zero		1


	//   ....[26]....
        /*01f4*/ 	.word	0x000077f0
        /*01f8*/ 	.word	0x00000000
        /*01fc*/ 	.word	0x00000000
        /*0200*/ 	.short	0x010a
        /*0202*/ 	.byte	0x3f
	.zero		1


	//   ....[27]....
        /*0204*/ 	.word	0x000078a0
        /*0208*/ 	.word	0x00000000
        /*020c*/ 	.word	0x00000000
        /*0210*/ 	.short	0x010a
        /*0212*/ 	.byte	0x3f
	.zero		1


	//   ....[28]....
        /*0214*/ 	.word	0x00007950
        /*0218*/ 	.word	0x00000000
        /*021c*/ 	.word	0x00000000
        /*0220*/ 	.short	0x010a
        /*0222*/ 	.byte	0x3f
	.zero		1


	//   ....[29]....
        /*0224*/ 	.word	0x00007a00
        /*0228*/ 	.word	0x00000000
        /*022c*/ 	.word	0x00000000
        /*0230*/ 	.short	0x010a
        /*0232*/ 	.byte	0x3f
	.zero		1


	//   ....[30]....
        /*0234*/ 	.word	0x00007ab0
        /*0238*/ 	.word	0x00000000
        /*023c*/ 	.word	0x00000000
        /*0240*/ 	.short	0x010a
        /*0242*/ 	.byte	0x3f
	.zero		1


	//   ....[31]....
        /*0244*/ 	.word	0x00007b60
        /*0248*/ 	.word	0x00000009
        /*024c*/ 	.word	0x00000000
        /*0250*/ 	.short	0x010a
        /*0252*/ 	.byte	0x3f
	.zero		1


	//----- nvinfo : EIATTR_NUM_MBARRIERS
	.align		4
.L_26:
        /*0254*/ 	.byte	0x03, 0x38
        /*0256*/ 	.short	0x0012


	//----- nvinfo : EIATTR_EXIT_INSTR_OFFSETS
	.align		4
        /*0258*/ 	.byte	0x04, 0x1c
        /*025a*/ 	.short	(.L_28 - .L_27)


	//   ....[0]....
.L_27:
        /*025c*/ 	.word	0x00001030


	//   ....[1]....
        /*0260*/ 	.word	0x00001f00


	//   ....[2]....
        /*0264*/ 	.word	0x00001fe0


	//   ....[3]....
        /*0268*/ 	.word	0x000020d0


	//   ....[4]....
        /*026c*/ 	.word	0x00005710


	//   ....[5]....
        /*0270*/ 	.word	0x00005740


	//   ....[6]....
        /*0274*/ 	.word	0x00006c40


	//   ....[7]....
        /*0278*/ 	.word	0x00006c70


	//   ....[8]....
        /*027c*/ 	.word	0x00006c90


	//   ....[9]....
        /*0280*/ 	.word	0x000074d0


	//   ....[10]....
        /*0284*/ 	.word	0x00007b90


	//----- nvinfo : EIATTR_MAX_THREADS
	.align		4
.L_28:
        /*0288*/ 	.byte	0x04, 0x05
        /*028a*/ 	.short	(.L_30 - .L_29)
.L_29:
        /*028c*/ 	.word	0x00000100
        /*0290*/ 	.word	0x00000001
        /*0294*/ 	.word	0x00000001


	//----- nvinfo : EIATTR_CRS_STACK_SIZE
	.align		4
.L_30:
        /*0298*/ 	.byte	0x04, 0x1e
        /*029a*/ 	.short	(.L_32 - .L_31)
.L_31:
        /*029c*/ 	.word	0x00000000


	//----- nvinfo : EIATTR_CBANK_PARAM_SIZE
	.align		4
.L_32:
        /*02a0*/ 	.byte	0x03, 0x19
        /*02a2*/ 	.short	0x0470


	//----- nvinfo : EIATTR_PARAM_CBANK
	.align		4
        /*02a4*/ 	.byte	0x04, 0x0a
        /*02a6*/ 	.short	(.L_34 - .L_33)
	.align		4
.L_33:
        /*02a8*/ 	.word	index@(.nv.constant0._ZN7cutlass13device_kernelINS_4conv6kernel13ConvUniversalINS1_16ConvProblemShapeILNS1_8OperatorE2ELi3EEENS1_10collective14CollectiveConvINS1_46MainloopSm90TmaGmmaWarpSpecializedImplicitGemmILS5_2ELi9ELi3EN4cute5tupleIJNSA_1CILi2EEENSC_ILi1EEESE_EEENS1_36KernelImplicitTmaWarpSpecializedSm90ELi1EEENSB_IJNSC_ILi128EEENSB_IJNSC_ILi64EEEEEESK_EEENS_10bfloat16_tESM_NSA_8TiledMMAINSA_8MMA_AtomIJNSA_4SM904GMMA27MMA_64x64x16_F32BF16BF16_SSILNSQ_5MajorE1ELSS_1ELNSQ_7ScaleInE1ELST_1EEEEEENSA_6LayoutINSB_IJSE_SE_SE_EEENSB_IJNSC_ILi0EEESY_SY_EEEEENSB_IJNSA_10UnderscoreES11_S11_EEEEENS7_6detail26Sm90ImplicitGemmTileTraitsINSA_13SM90_TMA_LOADENSA_14ComposedLayoutINSA_7SwizzleILi3ELi4ELi3EEENSA_18smem_ptr_flag_bitsILi16EEENSW_INSB_IJNSB_IJSJ_SD_EEENSB_IJNSC_ILi8EEES1D_EEENSB_IJSE_NSC_ILi9EEEEEEEEENSB_IJNSB_IJSE_NSC_ILi4096EEEEEENSB_IJSJ_NSC_ILi512EEEEEENSB_IJSY_NSC_ILi8192EEEEEEEEEEEEEvEENS15_INSA_30SM90_TMA_LOAD_IM2COL_MULTICASTENS17_IS19_S1B_NSW_INSB_IJNSB_IJSJ_SE_EEES1E_S1G_EEENSB_IJNSB_IJSE_SY_EEES1L_NSB_IJSY_S1I_EEEEEEEEEEvEEEENS_8epilogue10collective6detail29Sm90TmaWarpSpecializedAdapterINS23_15DefaultEpilogueISM_NSB_IJlNSB_IJSE_lllEEESY_EEES28_NS22_6thread17LinearCombinationISM_Li1EffLNS29_9ScaleType4KindE0ELNS_15FloatRoundStyleE2ESM_EENS_4gemm15EpilogueDefaultEEEEEvvEEEEvNT_6ParamsE)
        /*02ac*/ 	.short	0x0210
        /*02ae*/ 	.short	0x0470


	//----- nvinfo : EIATTR_SW_WAR
	.align		4
.L_34:
        /*02b0*/ 	.byte	0x04, 0x36
        /*02b2*/ 	.short	(.L_36 - .L_35)
.L_35:
        /*02b4*/ 	.word	0x00000008
.L_36:


//--------------------- .nv.callgraph             --------------------------
	.section	.nv.callgraph,"",@"SHT_CUDA_CALLGRAPH"
	.align	4
	.sectionentsize	8
	.align		4
        /*0000*/ 	.word	0x00000000
	.align		4
        /*0004*/ 	.word	0xffffffff
	.align		4
        /*0008*/ 	.word	0x00000000
	.align		4
        /*000c*/ 	.word	0xfffffffe
	.align		4
        /*0010*/ 	.word	0x00000000
	.align		4
        /*0014*/ 	.word	0xfffffffd
	.align		4
        /*0018*/ 	.word	0x00000000
	.align		4
        /*001c*/ 	.word	0xfffffffc


//--------------------- .nv.constant4             --------------------------
	.section	.nv.constant4,"a",@progbits
	.align	8
	.align		8
.nv.constant4:
        /*0000*/ 	.dword	_ZN39_INTERNAL_b51838a8_4_k_cu_4c0186de_29374cuda3std3__45__cpo5beginE
	.align		8
        /*0008*/ 	.dword	_ZN39_INTERNAL_b51838a8_4_k_cu_4c0186de_29374cuda3std3__45__cpo3endE
	.align		8
        /*0010*/ 	.dword	_ZN39_INTERNAL_b51838a8_4_k_cu_4c0186de_29374cuda3std3__45__cpo6cbeginE
	.align		8
        /*0018*/ 	.dword	_ZN39_INTERNAL_b51838a8_4_k_cu_4c0186de_29374cuda3std3__45__cpo4cendE
	.align		8
        /*0020*/ 	.dword	_ZN39_INTERNAL_b51838a8_4_k_cu_4c0186de_29374cuda3std3__441_GLOBAL__N__b51838a8_4_k_cu_4c0186de_29376ignoreE
	.align		8
        /*0028*/ 	.dword	_ZN39_INTERNAL_b51838a8_4_k_cu_4c0186de_29374cuda3std3__419piecewise_constructE
	.align		8
        /*0030*/ 	.dword	_ZN39_INTERNAL_b51838a8_4_k_cu_4c0186de_29374cuda3std3__48in_placeE
	.align		8
        /*0038*/ 	.dword	_ZN39_INTERNAL_b51838a8_4_k_cu_4c0186de_29374cuda3std6ranges3__45__cpo4swapE
	.align		8
        /*0040*/ 	.dword	_ZN39_INTERNAL_b51838a8_4_k_cu_4c0186de_29374cuda3std6ranges3__45__cpo9iter_moveE
	.align		8
        /*0048*/ 	.dword	_ZN39_INTERNAL_b51838a8_4_k_cu_4c0186de_29374cute7productE
	.align		8
        /*0050*/ 	.dword	_ZN39_INTERNAL_b51838a8_4_k_cu_4c0186de_29374cute1_E


//--------------------- .text._ZN7cutlass13device_kernelINS_4conv6kernel13ConvUniversalINS1_16ConvProblemShapeILNS1_8OperatorE2ELi3EEENS1_10collective14CollectiveConvINS1_46MainloopSm90TmaGmmaWarpSpecializedImplicitGemmILS5_2ELi9ELi3EN4cute5tupleIJNSA_1CILi2EEENSC_ILi1EEESE_EEENS1_36KernelImplicitTmaWarpSpecializedSm90ELi1EEENSB_IJNSC_ILi128EEENSB_IJNSC_ILi64EEEEEESK_EEENS_10bfloat16_tESM_NSA_8TiledMMAINSA_8MMA_AtomIJNSA_4SM904GMMA27MMA_64x64x16_F32BF16BF16_SSILNSQ_5MajorE1ELSS_1ELNSQ_7ScaleInE1ELST_1EEEEEENSA_6LayoutINSB_IJSE_SE_SE_EEENSB_IJNSC_ILi0EEESY_SY_EEEEENSB_IJNSA_10UnderscoreES11_S11_EEEEENS7_6detail26Sm90ImplicitGemmTileTraitsINSA_13SM90_TMA_LOADENSA_14ComposedLayoutINSA_7SwizzleILi3ELi4ELi3EEENSA_18smem_ptr_flag_bitsILi16EEENSW_INSB_IJNSB_IJSJ_SD_EEENSB_IJNSC_ILi8EEES1D_EEENSB_IJSE_NSC_ILi9EEEEEEEEENSB_IJNSB_IJSE_NSC_ILi4096EEEEEENSB_IJSJ_NSC_ILi512EEEEEENSB_IJSY_NSC_ILi8192EEEEEEEEEEEEEvEENS15_INSA_30SM90_TMA_LOAD_IM2COL_MULTICASTENS17_IS19_S1B_NSW_INSB_IJNSB_IJSJ_SE_EEES1E_S1G_EEENSB_IJNSB_IJSE_SY_EEES1L_NSB_IJSY_S1I_EEEEEEEEEEvEEEENS_8epilogue10collective6detail29Sm90TmaWarpSpecializedAdapterINS23_15DefaultEpilogueISM_NSB_IJlNSB_IJSE_lllEEESY_EEES28_NS22_6thread17LinearCombinationISM_Li1EffLNS29_9ScaleType4KindE0ELNS_15FloatRoundStyleE2ESM_EENS_4gemm15EpilogueDefaultEEEEEvvEEEEvNT_6ParamsE --------------------------
	.section	.text._ZN7cutlass13device_kernelINS_4conv6kernel13ConvUniversalINS1_16ConvProblemShapeILNS1_8OperatorE2ELi3EEENS1_10collective14CollectiveConvINS1_46MainloopSm90TmaGmmaWarpSpecializedImplicitGemmILS5_2ELi9ELi3EN4cute5tupleIJNSA_1CILi2EEENSC_ILi1EEESE_EEENS1_36KernelImplicitTmaWarpSpecializedSm90ELi1EEENSB_IJNSC_ILi128EEENSB_IJNSC_ILi64EEEEEESK_EEENS_10bfloat16_tESM_NSA_8TiledMMAINSA_8MMA_AtomIJNSA_4SM904GMMA27MMA_64x64x16_F32BF16BF16_SSILNSQ_5MajorE1ELSS_1ELNSQ_7ScaleInE1ELST_1EEEEEENSA_6LayoutINSB_IJSE_SE_SE_EEENSB_IJNSC_ILi0EEESY_SY_EEEEENSB_IJNSA_10UnderscoreES11_S11_EEEEENS7_6detail26Sm90ImplicitGemmTileTraitsINSA_13SM90_TMA_LOADENSA_14ComposedLayoutINSA_7SwizzleILi3ELi4ELi3EEENSA_18smem_ptr_flag_bitsILi16EEENSW_INSB_IJNSB_IJSJ_SD_EEENSB_IJNSC_ILi8EEES1D_EEENSB_IJSE_NSC_ILi9EEEEEEEEENSB_IJNSB_IJSE_NSC_ILi4096EEEEEENSB_IJSJ_NSC_ILi512EEEEEENSB_IJSY_NSC_ILi8192EEEEEEEEEEEEEvEENS15_INSA_30SM90_TMA_LOAD_IM2COL_MULTICASTENS17_IS19_S1B_NSW_INSB_IJNSB_IJSJ_SE_EEES1E_S1G_EEENSB_IJNSB_IJSE_SY_EEES1L_NSB_IJSY_S1I_EEEEEEEEEEvEEEENS_8epilogue10collective6detail29Sm90TmaWarpSpecializedAdapterINS23_15DefaultEpilogueISM_NSB_IJlNSB_IJSE_lllEEESY_EEES28_NS22_6thread17LinearCombinationISM_Li1EffLNS29_9ScaleType4KindE0ELNS_15FloatRoundStyleE2ESM_EENS_4gemm15EpilogueDefaultEEEEEvvEEEEvNT_6ParamsE,"ax",@progbits
	.align	128
.text._ZN7cutlass13device_kernelINS_4conv6kernel13ConvUniversalINS1_16ConvProblemShapeILNS1_8OperatorE2ELi3EEENS1_10collective14CollectiveConvINS1_46MainloopSm90TmaGmmaWarpSpecializedImplicitGemmILS5_2ELi9ELi3EN4cute5tupleIJNSA_1CILi2EEENSC_ILi1EEESE_EEENS1_36KernelImplicitTmaWarpSpecializedSm90ELi1EEENSB_IJNSC_ILi128EEENSB_IJNSC_ILi64EEEEEESK_EEENS_10bfloat16_tESM_NSA_8TiledMMAINSA_8MMA_AtomIJNSA_4SM904GMMA27MMA_64x64x16_F32BF16BF16_SSILNSQ_5MajorE1ELSS_1ELNSQ_7ScaleInE1ELST_1EEEEEENSA_6LayoutINSB_IJSE_SE_SE_EEENSB_IJNSC_ILi0EEESY_SY_EEEEENSB_IJNSA_10UnderscoreES11_S11_EEEEENS7_6detail26Sm90ImplicitGemmTileTraitsINSA_13SM90_TMA_LOADENSA_14ComposedLayoutINSA_7SwizzleILi3ELi4ELi3EEENSA_18smem_ptr_flag_bitsILi16EEENSW_INSB_IJNSB_IJSJ_SD_EEENSB_IJNSC_ILi8EEES1D_EEENSB_IJSE_NSC_ILi9EEEEEEEEENSB_IJNSB_IJSE_NSC_ILi4096EEEEEENSB_IJSJ_NSC_ILi512EEEEEENSB_IJSY_NSC_ILi8192EEEEEEEEEEEEEvEENS15_INSA_30SM90_TMA_LOAD_IM2COL_MULTICASTENS17_IS19_S1B_NSW_INSB_IJNSB_IJSJ_SE_EEES1E_S1G_EEENSB_IJNSB_IJSE_SY_EEES1L_NSB_IJSY_S1I_EEEEEEEEEEvEEEENS_8epilogue10collective6detail29Sm90TmaWarpSpecializedAdapterINS23_15DefaultEpilogueISM_NSB_IJlNSB_IJSE_lllEEESY_EEES28_NS22_6thread17LinearCombinationISM_Li1EffLNS29_9ScaleType4KindE0ELNS_15FloatRoundStyleE2ESM_EENS_4gemm15EpilogueDefaultEEEEEvvEEEEvNT_6ParamsE:
        .type           _ZN7cutlass13device_kernelINS_4conv6kernel13ConvUniversalINS1_16ConvProblemShapeILNS1_8OperatorE2ELi3EEENS1_10collective14CollectiveConvINS1_46MainloopSm90TmaGmmaWarpSpecializedImplicitGemmILS5_2ELi9ELi3EN4cute5tupleIJNSA_1CILi2EEENSC_ILi1EEESE_EEENS1_36KernelImplicitTmaWarpSpecializedSm90ELi1EEENSB_IJNSC_ILi128EEENSB_IJNSC_ILi64EEEEEESK_EEENS_10bfloat16_tESM_NSA_8TiledMMAINSA_8MMA_AtomIJNSA_4SM904GMMA27MMA_64x64x16_F32BF16BF16_SSILNSQ_5MajorE1ELSS_1ELNSQ_7ScaleInE1ELST_1EEEEEENSA_6LayoutINSB_IJSE_SE_SE_EEENSB_IJNSC_ILi0EEESY_SY_EEEEENSB_IJNSA_10UnderscoreES11_S11_EEEEENS7_6detail26Sm90ImplicitGemmTileTraitsINSA_13SM90_TMA_LOADENSA_14ComposedLayoutINSA_7SwizzleILi3ELi4ELi3EEENSA_18smem_ptr_flag_bitsILi16EEENSW_INSB_IJNSB_IJSJ_SD_EEENSB_IJNSC_ILi8EEES1D_EEENSB_IJSE_NSC_ILi9EEEEEEEEENSB_IJNSB_IJSE_NSC_ILi4096EEEEEENSB_IJSJ_NSC_ILi512EEEEEENSB_IJSY_NSC_ILi8192EEEEEEEEEEEEEvEENS15_INSA_30SM90_TMA_LOAD_IM2COL_MULTICASTENS17_IS19_S1B_NSW_INSB_IJNSB_IJSJ_SE_EEES1E_S1G_EEENSB_IJNSB_IJSE_SY_EEES1L_NSB_IJSY_S1I_EEEEEEEEEEvEEEENS_8epilogue10collective6detail29Sm90TmaWarpSpecializedAdapterINS23_15DefaultEpilogueISM_NSB_IJlNSB_IJSE_lllEEESY_EEES28_NS22_6thread17LinearCombinationISM_Li1EffLNS29_9ScaleType4KindE0ELNS_15FloatRoundStyleE2ESM_EENS_4gemm15EpilogueDefaultEEEEEvvEEEEvNT_6ParamsE,@function
        .size           _ZN7cutlass13device_kernelINS_4conv6kernel13ConvUniversalINS1_16ConvProblemShapeILNS1_8OperatorE2ELi3EEENS1_10collective14CollectiveConvINS1_46MainloopSm90TmaGmmaWarpSpecializedImplicitGemmILS5_2ELi9ELi3EN4cute5tupleIJNSA_1CILi2EEENSC_ILi1EEESE_EEENS1_36KernelImplicitTmaWarpSpecializedSm90ELi1EEENSB_IJNSC_ILi128EEENSB_IJNSC_ILi64EEEEEESK_EEENS_10bfloat16_tESM_NSA_8TiledMMAINSA_8MMA_AtomIJNSA_4SM904GMMA27MMA_64x64x16_F32BF16BF16_SSILNSQ_5MajorE1ELSS_1ELNSQ_7ScaleInE1ELST_1EEEEEENSA_6LayoutINSB_IJSE_SE_SE_EEENSB_IJNSC_ILi0EEESY_SY_EEEEENSB_IJNSA_10UnderscoreES11_S11_EEEEENS7_6detail26Sm90ImplicitGemmTileTraitsINSA_13SM90_TMA_LOADENSA_14ComposedLayoutINSA_7SwizzleILi3ELi4ELi3EEENSA_18smem_ptr_flag_bitsILi16EEENSW_INSB_IJNSB_IJSJ_SD_EEENSB_IJNSC_ILi8EEES1D_EEENSB_IJSE_NSC_ILi9EEEEEEEEENSB_IJNSB_IJSE_NSC_ILi4096EEEEEENSB_IJSJ_NSC_ILi512EEEEEENSB_IJSY_NSC_ILi8192EEEEEEEEEEEEEvEENS15_INSA_30SM90_TMA_LOAD_IM2COL_MULTICASTENS17_IS19_S1B_NSW_INSB_IJNSB_IJSJ_SE_EEES1E_S1G_EEENSB_IJNSB_IJSE_SY_EEES1L_NSB_IJSY_S1I_EEEEEEEEEEvEEEENS_8epilogue10collective6detail29Sm90TmaWarpSpecializedAdapterINS23_15DefaultEpilogueISM_NSB_IJlNSB_IJSE_lllEEESY_EEES28_NS22_6thread17LinearCombinationISM_Li1EffLNS29_9ScaleType4KindE0ELNS_15FloatRoundStyleE2ESM_EENS_4gemm15EpilogueDefaultEEEEEvvEEEEvNT_6ParamsE,(.L_x_167 - _ZN7cutlass13device_kernelINS_4conv6kernel13ConvUniversalINS1_16ConvProblemShapeILNS1_8OperatorE2ELi3EEENS1_10collective14CollectiveConvINS1_46MainloopSm90TmaGmmaWarpSpecializedImplicitGemmILS5_2ELi9ELi3EN4cute5tupleIJNSA_1CILi2EEENSC_ILi1EEESE_EEENS1_36KernelImplicitTmaWarpSpecializedSm90ELi1EEENSB_IJNSC_ILi128EEENSB_IJNSC_ILi64EEEEEESK_EEENS_10bfloat16_tESM_NSA_8TiledMMAINSA_8MMA_AtomIJNSA_4SM904GMMA27MMA_64x64x16_F32BF16BF16_SSILNSQ_5MajorE1ELSS_1ELNSQ_7ScaleInE1ELST_1EEEEEENSA_6LayoutINSB_IJSE_SE_SE_EEENSB_IJNSC_ILi0EEESY_SY_EEEEENSB_IJNSA_10UnderscoreES11_S11_EEEEENS7_6detail26Sm90ImplicitGemmTileTraitsINSA_13SM90_TMA_LOADENSA_14ComposedLayoutINSA_7SwizzleILi3ELi4ELi3EEENSA_18smem_ptr_flag_bitsILi16EEENSW_INSB_IJNSB_IJSJ_SD_EEENSB_IJNSC_ILi8EEES1D_EEENSB_IJSE_NSC_ILi9EEEEEEEEENSB_IJNSB_IJSE_NSC_ILi4096EEEEEENSB_IJSJ_NSC_ILi512EEEEEENSB_IJSY_NSC_ILi8192EEEEEEEEEEEEEvEENS15_INSA_30SM90_TMA_LOAD_IM2COL_MULTICASTENS17_IS19_S1B_NSW_INSB_IJNSB_IJSJ_SE_EEES1E_S1G_EEENSB_IJNSB_IJSE_SY_EEES1L_NSB_IJSY_S1I_EEEEEEEEEEvEEEENS_8epilogue10collective6detail29Sm90TmaWarpSpecializedAdapterINS23_15DefaultEpilogueISM_NSB_IJlNSB_IJSE_lllEEESY_EEES28_NS22_6thread17LinearCombinationISM_Li1EffLNS29_9ScaleType4KindE0ELNS_15FloatRoundStyleE2ESM_EENS_4gemm15EpilogueDefaultEEEEEvvEEEEvNT_6ParamsE)
        .other          _ZN7cutlass13device_kernelINS_4conv6kernel13ConvUniversalINS1_16ConvProblemShapeILNS1_8OperatorE2ELi3EEENS1_10collective14CollectiveConvINS1_46MainloopSm90TmaGmmaWarpSpecializedImplicitGemmILS5_2ELi9ELi3EN4cute5tupleIJNSA_1CILi2EEENSC_ILi1EEESE_EEENS1_36KernelImplicitTmaWarpSpecializedSm90ELi1EEENSB_IJNSC_ILi128EEENSB_IJNSC_ILi64EEEEEESK_EEENS_10bfloat16_tESM_NSA_8TiledMMAINSA_8MMA_AtomIJNSA_4SM904GMMA27MMA_64x64x16_F32BF16BF16_SSILNSQ_5MajorE1ELSS_1ELNSQ_7ScaleInE1ELST_1EEEEEENSA_6LayoutINSB_IJSE_SE_SE_EEENSB_IJNSC_ILi0EEESY_SY_EEEEENSB_IJNSA_10UnderscoreES11_S11_EEEEENS7_6detail26Sm90ImplicitGemmTileTraitsINSA_13SM90_TMA_LOADENSA_14ComposedLayoutINSA_7SwizzleILi3ELi4ELi3EEENSA_18smem_ptr_flag_bitsILi16EEENSW_INSB_IJNSB_IJSJ_SD_EEENSB_IJNSC_ILi8EEES1D_EEENSB_IJSE_NSC_ILi9EEEEEEEEENSB_IJNSB_IJSE_NSC_ILi4096EEEEEENSB_IJSJ_NSC_ILi512EEEEEENSB_IJSY_NSC_ILi8192EEEEEEEEEEEEEvEENS15_INSA_30SM90_TMA_LOAD_IM2COL_MULTICASTENS17_IS19_S1B_NSW_INSB_IJNSB_IJSJ_SE_EEES1E_S1G_EEENSB_IJNSB_IJSE_SY_EEES1L_NSB_IJSY_S1I_EEEEEEEEEEvEEEENS_8epilogue10collective6detail29Sm90TmaWarpSpecializedAdapterINS23_15DefaultEpilogueISM_NSB_IJlNSB_IJSE_lllEEESY_EEES28_NS22_6thread17LinearCombinationISM_Li1EffLNS29_9ScaleType4KindE0ELNS_15FloatRoundStyleE2ESM_EENS_4gemm15EpilogueDefaultEEEEEvvEEEEvNT_6ParamsE,@"STO_CUDA_ENTRY STV_DEFAULT"
_ZN7cutlass13device_kernelINS_4conv6kernel13ConvUniversalINS1_16ConvProblemShapeILNS1_8OperatorE2ELi3EEENS1_10collective14CollectiveConvINS1_46MainloopSm90TmaGmmaWarpSpecializedImplicitGemmILS5_2ELi9ELi3EN4cute5tupleIJNSA_1CILi2EEENSC_ILi1EEESE_EEENS1_36KernelImplicitTmaWarpSpecializedSm90ELi1EEENSB_IJNSC_ILi128EEENSB_IJNSC_ILi64EEEEEESK_EEENS_10bfloat16_tESM_NSA_8TiledMMAINSA_8MMA_AtomIJNSA_4SM904GMMA27MMA_64x64x16_F32BF16BF16_SSILNSQ_5MajorE1ELSS_1ELNSQ_7ScaleInE1ELST_1EEEEEENSA_6LayoutINSB_IJSE_SE_SE_EEENSB_IJNSC_ILi0EEESY_SY_EEEEENSB_IJNSA_10UnderscoreES11_S11_EEEEENS7_6detail26Sm90ImplicitGemmTileTraitsINSA_13SM90_TMA_LOADENSA_14ComposedLayoutINSA_7SwizzleILi3ELi4ELi3EEENSA_18smem_ptr_flag_bitsILi16EEENSW_INSB_IJNSB_IJSJ_SD_EEENSB_IJNSC_ILi8EEES1D_EEENSB_IJSE_NSC_ILi9EEEEEEEEENSB_IJNSB_IJSE_NSC_ILi4096EEEEEENSB_IJSJ_NSC_ILi512EEEEEENSB_IJSY_NSC_ILi8192EEEEEEEEEEEEEvEENS15_INSA_30SM90_TMA_LOAD_IM2COL_MULTICASTENS17_IS19_S1B_NSW_INSB_IJNSB_IJSJ_SE_EEES1E_S1G_EEENSB_IJNSB_IJSE_SY_EEES1L_NSB_IJSY_S1I_EEEEEEEEEEvEEEENS_8epilogue10collective6detail29Sm90TmaWarpSpecializedAdapterINS23_15DefaultEpilogueISM_NSB_IJlNSB_IJSE_lllEEESY_EEES28_NS22_6thread17LinearCombinationISM_Li1EffLNS29_9ScaleType4KindE0ELNS_15FloatRoundStyleE2ESM_EENS_4gemm15EpilogueDefaultEEEEEvvEEEEvNT_6ParamsE:
[----:B------:R-:W-:Y:S01]  /*0000*/  LDC R1, c[0x0][0x28] ;  /* 0x00000a00ff017b82 */ /* 0x000fe20000000800 */
[----:B------:R-:W0:Y:S01]  /*0010*/  S2R R5, SR_TID.X ;  /* 0x0000000000057919 */ /* 0x000e220000002100 */
[----:B------:R-:W-:Y:S01]  /*0020*/  ELECT P0, URZ, PT ;  /* 0x00000000003f782f */ /* 0x000fe20003800000 */
[----:B------:R-:W-:Y:S01]  /*0030*/  BSSY B0, `(.L_x_0) ;  /* 0x0000010000007945 */ /* 0x000fe20003800000 */
[----:B------:R-:W1:Y:S01]  /*0040*/  S2R R4, SR_CTAID.X ;  /* 0x0000000000047919 */ /* 0x000e620000002500 */
[--C-:B0-----:R-:W-:Y:S02]  /*0050*/  SHF.R.U32.HI R0, RZ, 0x5, R5.reuse ;  /* 0x00000005ff007819 */ /* 0x101fe40000011605 */
[----:B------:R-:W-:-:S03]  /*0060*/  SHF.R.U32.HI R6, RZ, 0x7, R5 ;  /* 0x00000007ff067819 */ /* 0x000fc60000011605 */
[----:B------:R-:W0:Y:S04]  /*0070*/  SHFL.IDX PT, R2, R0, RZ, 0x1f ;  /* 0x00001fff00027589 */ /* 0x000e2800000e0000 */
[----:B------:R-:W2:Y:S01]  /*0080*/  SHFL.IDX PT, R6, R6, RZ, 0x1f ;  /* 0x00001fff06067589 */ /* 0x000ea200000e0000 */
[----:B0-----:R-:W-:-:S13]  /*0090*/  ISETP.NE.OR P0, PT, R2, RZ, !P0 ;  /* 0x000000ff0200720c */ /* 0x001fda0004705670 */
[----:B-12---:R-:W-:Y:S05]  /*00a0*/  @P0 BRA `(.L_x_1) ;  /* 0x0000000000200947 */ /* 0x006fea0003800000 */
[----:B------:R-:W-:Y:S02]  /*00b0*/  ULDC.64 UR4, c[0x0][0x198] ;  /* 0x0000660000047ab9 */ /* 0x000fe40000000a00 */
[----:B------:R-:W-:Y:S02]  /*00c0*/  UIADD3 UR6, UP0, UR4, 0xf0, URZ ;  /* 0x000000f004067890 */ /* 0x000fe4000ff1e03f */
[----:B------:R-:W-:Y:S02]  /*00d0*/  UIADD3 UR4, UP1, UR4, 0x1f0, URZ ;  /* 0x000001f004047890 */ /* 0x000fe4000ff3e03f */
[----:B------:R-:W-:Y:S02]  /*00e0*/  UIADD3.X UR7, URZ, UR5, URZ, UP0, !UPT ;  /* 0x000000053f077290 */ /* 0x000fe400087fe43f */
[----:B------:R-:W-:-:S07]  /*00f0*/  UIADD3.X UR5, URZ, UR5, URZ, UP1, !UPT ;  /* 0x000000053f057290 */ /* 0x000fce0008ffe43f */
[----:B------:R0:W-:Y:S02]  /*0100*/  UTMACCTL.PF [UR6] ;  /* 0x00000000060079b9 */ /* 0x0001e40008040000 */
[----:B------:R0:W-:Y:S02]  /*0110*/  UTMACCTL.PF [UR4] ;  /* 0x00000000040079b9 */ /* 0x0001e40008040000 */
[----:B0-----:R-:W-:Y:S01]  /*0120*/  NOP ;  /* 0x0000000000007918 */ /* 0x001fe20000000000 */
.L_x_1:
[----:B------:R-:W-:Y:S05]  /*0130*/  BSYNC B0 ;  /* 0x0000000000007941 */ /* 0x000fea0003800000 */
.L_x_0:
[----:B------:R-:W0:Y:S01]  /*0140*/  SHFL.IDX PT, R0, R0, RZ, 0x1f ;  /* 0x00001fff00007589 */ /* 0x000e2200000e0000 */
[----:B------:R-:W-:Y:S02]  /*0150*/  SHF.R.S32.HI R8, RZ, 0x1f, R5 ;  /* 0x0000001fff087819 */ /* 0x000fe40000011405 */
[----:B------:R-:W-:Y:S01]  /*0160*/  I2FP.F32.U32 R10, R4 ;  /* 0x00000004000a7245 */ /* 0x000fe20000201000 */
[----:B------:R-:W1:Y:S01]  /*0170*/  S2R R95, SR_CTAID.Y ;  /* 0x00000000005f7919 */ /* 0x000e620000002600 */
[----:B------:R-:W-:-:S04]  /*0180*/  LEA.HI R8, R8, R5, RZ, 0x7 ;  /* 0x0000000508087211 */ /* 0x000fc800078f38ff */
[----:B------:R-:W-:-:S05]  /*0190*/  LOP3.LUT R8, R8, 0xffffff80, RZ, 0xc0, !PT ;  /* 0xffffff8008087812 */ /* 0x000fca00078ec0ff */
[----:B------:R-:W-:-:S05]  /*01a0*/  IMAD.IADD R7, R5, 0x1, -R8 ;  /* 0x0000000105077824 */ /* 0x000fca00078e0a08 */
[----:B------:R-:W-:-:S04]  /*01b0*/  SHF.R.S32.HI R8, RZ, 0x1f, R7 ;  /* 0x0000001fff087819 */ /* 0x000fc80000011407 */
[----:B------:R-:W-:Y:S02]  /*01c0*/  LEA.HI R8, R8, R7, RZ, 0x3 ;  /* 0x0000000708087211 */ /* 0x000fe400078f18ff */
[----:B0-----:R-:W-:Y:S02]  /*01d0*/  ISETP.NE.AND P0, PT, R0, RZ, PT ;  /* 0x000000ff0000720c */ /* 0x001fe40003f05270 */
[--C-:B------:R-:W-:Y:S02]  /*01e0*/  SHF.R.S32.HI R3, RZ, 0x3, R8.reuse ;  /* 0x00000003ff037819 */ /* 0x100fe40000011408 */
[----:B------:R-:W-:Y:S02]  /*01f0*/  SHF.R.S32.HI R8, RZ, 0x1f, R8 ;  /* 0x0000001fff087819 */ /* 0x000fe40000011408 */
[----:B------:R-:W-:-:S07]  /*0200*/  SHF.R.S32.HI R9, RZ, 0x1f, R0 ;  /* 0x0000001fff097819 */ /* 0x000fce0000011400 */
[----:B-1----:R-:W-:Y:S05]  /*0210*/  @P0 BRA `(.L_x_2) ;  /* 0x00000000008c0947 */ /* 0x002fea0003800000 */
[----:B------:R-:W-:Y:S01]  /*0220*/  ELECT P0, URZ, PT ;  /* 0x00000000003f782f */ /* 0x000fe20003800000 */
[----:B------:R-:W-:-:S12]  /*0230*/  BSSY B0, `(.L_x_2) ;  /* 0x0000021000007945 */ /* 0x000fd80003800000 */
[----:B------:R-:W-:Y:S05]  /*0240*/  @!P0 BRA `(.L_x_3) ;  /* 0x00000000007c8947 */ /* 0x000fea0003800000 */
[----:B------:R-:W0:Y:S01]  /*0250*/  S2UR UR8, SR_CgaCtaId ;  /* 0x00000000000879c3 */ /* 0x000e220000008800 */
[----:B------:R-:W-:Y:S01]  /*0260*/  UMOV UR4, 0x400 ;  /* 0x0000040000047882 */ /* 0x000fe20000000000 */
[----:B------:R-:W-:Y:S01]  /*0270*/  UMOV UR5, 0x1 ;  /* 0x0000000100057882 */ /* 0x000fe20000000000 */
[----:B------:R-:W-:Y:S02]  /*0280*/  UMOV UR6, 0x2 ;  /* 0x0000000200067882 */ /* 0x000fe40000000000 */
[----:B------:R-:W-:-:S04]  /*0290*/  UIADD3 UR6, -UR6, 0x100000, URZ ;  /* 0x0010000006067890 */ /* 0x000fc8000fffe13f */
[----:B------:R-:W-:Y:S02]  /*02a0*/  USHF.L.U32 UR7, UR6, 0xb, URZ ;  /* 0x0000000b06077899 */ /* 0x000fe4000800063f */
[----:B------:R-:W-:Y:S02]  /*02b0*/  USHF.L.U32 UR6, UR6, 0x1, URZ ;  /* 0x0000000106067899 */ /* 0x000fe4000800063f */
[----:B0-----:R-:W-:Y:S02]  /*02c0*/  ULEA UR8, UR8, UR4, 0x18 ;  /* 0x0000000408087291 */ /* 0x001fe4000f8ec03f */
[----:B------:R-:W-:-:S04]  /*02d0*/  UIADD3 UR4, -UR5, 0x100000, URZ ;  /* 0x0010000005047890 */ /* 0x000fc8000fffe13f */
[----:B------:R-:W-:Y:S02]  /*02e0*/  USHF.L.U32 UR5, UR4, 0xb, URZ ;  /* 0x0000000b04057899 */ /* 0x000fe4000800063f */
[----:B------:R-:W-:Y:S01]  /*02f0*/  USHF.L.U32 UR4, UR4, 0x1, URZ ;  /* 0x0000000104047899 */ /* 0x000fe2000800063f */
[----:B------:R-:W0:Y:S11]  /*0300*/  FENCE.VIEW.ASYNC.S ;  /* 0x00000000000073c6 */ /* 0x000e360000000000 */
[----:B0-----:R0:W1:Y:S01]  /*0310*/  SYNCS.EXCH.64 URZ, [UR8+0x36000], UR4 ;  /* 0x03600004083f75b2 */ /* 0x0010620008000100 */
[----:B------:R0:W2:Y:S01]  /*0320*/  SYNCS.EXCH.64 URZ, [UR8+0x36048], UR6 ;  /* 0x03604806083f75b2 */ /* 0x0000a20008000100 */
[----:B------:R0:W3:Y:S01]  /*0330*/  SYNCS.EXCH.64 URZ, [UR8+0x36008], UR4 ;  /* 0x03600804083f75b2 */ /* 0x0000e20008000100 */
[----:B------:R0:W4:Y:S01]  /*0340*/  SYNCS.EXCH.64 URZ, [UR8+0x36050], UR6 ;  /* 0x03605006083f75b2 */ /* 0x0001220008000100 */
[----:B------:R0:W0:Y:S01]  /*0350*/  SYNCS.EXCH.64 URZ, [UR8+0x36010], UR4 ;  /* 0x03601004083f75b2 */ /* 0x0000220008000100 */
        /* <DEDUP_REMOVED lines=13> */
[----:B------:R-:W-:Y:S01]  /*0430*/  NOP ;  /* 0x0000000000007918 */ /* 0x000fe20000000000 */
.L_x_3:
[----:B0-----:R-:W-:Y:S05]  /*0440*/  BSYNC B0 ;  /* 0x0000000000007941 */ /* 0x001fea0003800000 */
.L_x_2:
[----:B------:R-:W-:Y:S01]  /*0450*/  ULDC UR4, c[0x0][0x150] ;  /* 0x0000540000047ab9 */ /* 0x000fe20000000800 */
[----:B------:R-:W-:Y:S01]  /*0460*/  LEA.HI R8, R8, R3, RZ, 0x2 ;  /* 0x0000000308087211 */ /* 0x000fe200078f10ff */
[----:B------:R-:W-:Y:S01]  /*0470*/  FMUL R10, R10, UR4 ;  /* 0x000000040a0a7c20 */ /* 0x000fe20008400000 */
[----:B------:R-:W-:Y:S01]  /*0480*/  LEA.HI R9, R9, R0, RZ, 0x2 ;  /* 0x0000000009097211 */ /* 0x000fe200078f10ff */
[----:B------:R-:W-:Y:S01]  /*0490*/  ULDC UR4, c[0x0][0x154] ;  /* 0x0000550000047ab9 */ /* 0x000fe20000000800 */
[----:B------:R-:W-:Y:S01]  /*04a0*/  LOP3.LUT R8, R8, 0xfffffffc, RZ, 0xc0, !PT ;  /* 0xfffffffc08087812 */ /* 0x000fe200078ec0ff */
[----:B------:R-:W0:Y:S01]  /*04b0*/  LDC R12, c[0x0][0x140] ;  /* 0x00005000ff0c7b82 */ /* 0x000e220000000800 */
[----:B------:R-:W-:Y:S01]  /*04c0*/  LOP3.LUT R9, R9, 0x3ffffffc, RZ, 0xc0, !PT ;  /* 0x3ffffffc09097812 */ /* 0x000fe200078ec0ff */
[----:B------:R-:W5:Y:S01]  /*04d0*/  F2I.U32.TRUNC.NTZ R10, R10 ;  /* 0x0000000a000a7305 */ /* 0x000f62000020f000 */
[----:B------:R-:W-:Y:S01]  /*04e0*/  LOP3.LUT P0, RZ, R7, 0x7, RZ, 0xc0, !PT ;  /* 0x0000000707ff7812 */ /* 0x000fe2000780c0ff */
[----:B------:R-:W-:Y:S01]  /*04f0*/  IMAD.IADD R8, R3, 0x1, -R8 ;  /* 0x0000000103087824 */ /* 0x000fe200078e0a08 */
[----:B------:R-:W-:Y:S01]  /*0500*/  I2FP.F32.U32 R3, R95 ;  /* 0x0000005f00037245 */ /* 0x000fe20000201000 */
[----:B------:R-:W-:Y:S01]  /*0510*/  IMAD.IADD R9, R0, 0x1, -R9 ;  /* 0x0000000100097824 */ /* 0x000fe200078e0a09 */
[----:B------:R-:W-:Y:S01]  /*0520*/  ISETP.NE.AND P3, PT, R6, 0x1, PT ;  /* 0x000000010600780c */ /* 0x000fe20003f65270 */
[----:B------:R-:W-:Y:S01]  /*0530*/  NOP ;  /* 0x0000000000007918 */ /* 0x000fe20000000000 */
[----:B------:R-:W-:Y:S01]  /*0540*/  NOP ;  /* 0x0000000000007918 */ /* 0x000fe20000000000 */
[----:B------:R-:W-:-:S02]  /*0550*/  IMAD R8, R9, 0x4, R8 ;  /* 0x0000000409087824 */ /* 0x000fc400078e0208 */
[----:B------:R-:W-:Y:S01]  /*0560*/  FMUL R11, R3, UR4 ;  /* 0x00000004030b7c20 */ /* 0x000fe20008400000 */
[----:B------:R-:W-:Y:S02]  /*0570*/  ULDC UR4, c[0x0][0x144] ;  /* 0x0000510000047ab9 */ /* 0x000fe40000000800 */
[----:B------:R-:W-:Y:S01]  /*0580*/  LEA.HI R0, R8, R8, RZ, 0x1 ;  /* 0x0000000808007211 */ /* 0x000fe200078f08ff */
[----:B-----5:R-:W-:Y:S02]  /*0590*/  IMAD.MOV R9, RZ, RZ, -R10 ;  /* 0x000000ffff097224 */ /* 0x020fe400078e0a0a */
[----:B------:R-:W5:Y:S01]  /*05a0*/  F2I.U32.TRUNC.NTZ R11, R11 ;  /* 0x0000000b000b7305 */ /* 0x000f62000020f000 */
[----:B------:R-:W-:Y:S01]  /*05b0*/  LOP3.LUT R3, R0, 0xfffffffe, RZ, 0xc0, !PT ;  /* 0xfffffffe00037812 */ /* 0x000fe200078ec0ff */
[----:B------:R-:W-:Y:S01]  /*05c0*/  IMAD R0, R9, UR4, R4 ;  /* 0x0000000409007c24 */ /* 0x000fe2000f8e0204 */
[----:B------:R-:W-:Y:S01]  /*05d0*/  ULDC UR4, c[0x0][0x148] ;  /* 0x0000520000047ab9 */ /* 0x000fe20000000800 */
[----:B------:R-:W-:Y:S01]  /*05e0*/  IMAD.SHL.U32 R9, R8, 0x4, RZ ;  /* 0x0000000408097824 */ /* 0x000fe200078e00ff */
[----:B0-----:R-:W-:Y:S01]  /*05f0*/  ISETP.EQ.U32.AND P1, PT, R12, 0x1, PT ;  /* 0x000000010c00780c */ /* 0x001fe20003f22070 */
[----:B------:R-:W-:-:S05]  /*0600*/  IMAD.IADD R3, R8, 0x1, -R3 ;  /* 0x0000000108037824 */ /* 0x000fca00078e0a03 */
[----:B------:R-:W-:Y:S02]  /*0610*/  ISETP.NE.AND P4, PT, R3, R0, PT ;  /* 0x000000000300720c */ /* 0x000fe40003f85270 */
[----:B------:R-:W-:Y:S01]  /*0620*/  SHF.R.S32.HI R3, RZ, 0x1f, R2 ;  /* 0x0000001fff037819 */ /* 0x000fe20000011402 */
[----:B-----5:R-:W-:Y:S01]  /*0630*/  IMAD.MOV R10, RZ, RZ, -R11 ;  /* 0x000000ffff0a7224 */ /* 0x020fe200078e0a0b */
[----:B------:R-:W-:Y:S02]  /*0640*/  LOP3.LUT R0, R8, 0xc, R9, 0x78, !PT ;  /* 0x0000000c08007812 */ /* 0x000fe400078e7809 */
[----:B------:R-:W-:Y:S01]  /*0650*/  LEA.HI R3, R3, R2, RZ, 0x2 ;  /* 0x0000000203037211 */ /* 0x000fe200078f10ff */
[----:B------:R-:W-:Y:S01]  /*0660*/  IMAD R9, R10, UR4, R95 ;  /* 0x000000040a097c24 */ /* 0x000fe2000f8e025f */
[----:B------:R-:W-:Y:S02]  /*0670*/  ISETP.LT.U32.AND P0, PT, R0, 0x2, !P0 ;  /* 0x000000020000780c */ /* 0x000fe40004701070 */
[----:B------:R-:W-:-:S03]  /*0680*/  LOP3.LUT R3, R3, 0xfffffffc, RZ, 0xc0, !PT ;  /* 0xfffffffc03037812 */ /* 0x000fc600078ec0ff */
[----:B------:R-:W-:Y:S02]  /*0690*/  @P4 LEA.HI R8, R0, R0, RZ, 0x1 ;  /* 0x0000000000084211 */ /* 0x000fe400078f08ff */
[----:B------:R-:W-:Y:S02]  /*06a0*/  IMAD.IADD R11, R2, 0x1, -R3 ;  /* 0x00000001020b7824 */ /* 0x000fe400078e0a03 */
[----:B------:R-:W-:Y:S01]  /*06b0*/  @P4 SHF.R.S32.HI R8, RZ, 0x1, R8 ;  /* 0x00000001ff084819 */ /* 0x000fe20000011408 */
[----:B------:R-:W-:Y:S02]  /*06c0*/  IMAD.MOV.U32 R3, RZ, RZ, 0x1 ;  /* 0x00000001ff037424 */ /* 0x000fe400078e00ff */
[----:B------:R-:W-:Y:S02]  /*06d0*/  LOP3.LUT P2, RZ, R6, R11, RZ, 0xfc, !PT ;  /* 0x0000000b06ff7212 */ /* 0x000fe4000784fcff */
[----:B------:R-:W-:Y:S02]  /*06e0*/  @P4 ISETP.NE.AND P5, PT, R8, R9, PT ;  /* 0x000000090800420c */ /* 0x000fe40003fa5270 */
[----:B------:R-:W-:-:S02]  /*06f0*/  SEL R2, RZ, 0x1, P2 ;  /* 0x00000001ff027807 */ /* 0x000fc40001000000 */
[----:B------:R-:W-:Y:S02]  /*0700*/  SEL R8, RZ, 0x1, !P0 ;  /* 0x00000001ff087807 */ /* 0x000fe40004000000 */
[----:B------:R-:W-:Y:S02]  /*0710*/  @P4 SEL R3, RZ, 0x1, P5 ;  /* 0x00000001ff034807 */ /* 0x000fe40002800000 */
[----:B------:R-:W-:Y:S02]  /*0720*/  SEL R2, R2, 0x2, P3 ;  /* 0x0000000202027807 */ /* 0x000fe40001800000 */
[----:B------:R-:W-:Y:S01]  /*0730*/  LOP3.LUT R3, R3, R8, RZ, 0xc0, !PT ;  /* 0x0000000803037212 */ /* 0x000fe200078ec0ff */
[----:B------:R-:W-:Y:S06]  /*0740*/  @!P1 BRA `(.L_x_4) ;  /* 0x0000000000089947 */ /* 0x000fec0003800000 */
[----:B-1234-:R-:W-:Y:S01]  /*0750*/  UCGABAR_ARV ;  /* 0x00000000000079c7 */ /* 0x01efe20008000000 */
[----:B------:R-:W-:Y:S05]  /*0760*/  BRA `(.L_x_5) ;  /* 0x0000000000047947 */ /* 0x000fea0003800000 */
.L_x_4:
[----:B-1234-:R-:W-:Y:S01]  /*0770*/  NOP ;  /* 0x0000000000007918 */ /* 0x01efe20000000000 */
.L_x_5:
[----:B------:R-:W-:Y:S01]  /*0780*/  ULDC.64 UR4, c[0x0][0x618] ;  /* 0x0001860000047ab9 */ /* 0x000fe20000000a00 */
[----:B------:R-:W-:Y:S01]  /*0790*/  ULDC.64 UR12, c[0x0][0x208] ;  /* 0x00008200000c7ab9 */ /* 0x000fe20000000a00 */
[----:B------:R-:W-:-:S04]  /*07a0*/  ISETP.NE.U32.AND P0, PT, RZ, UR4, PT ;  /* 0x00000004ff007c0c */ /* 0x000fc8000bf05070 */
[----:B------:R-:W-:-:S13]  /*07b0*/  ISETP.NE.AND.EX P0, PT, RZ, UR5, PT, P0 ;  /* 0x00000005ff007c0c */ /* 0x000fda000bf05300 */
[----:B------:R-:W-:Y:S05]  /*07c0*/  @!P0 BRA `(.L_x_6) ;  /* 0x00000000001c8947 */ /* 0x000fea0003800000 */
[----:B------:R-:W0:Y:S02]  /*07d0*/  LDC.64 R8, c[0x0][0x618] ;  /* 0x00018600ff087b82 */ /* 0x000e240000000a00 */
[----:B0-----:R-:W2:Y:S02]  /*07e0*/  LDG.E.64 R8, desc[UR12][R8.64] ;  /* 0x0000000c08087981 */ /* 0x001ea4000c1e1b00 */
[----:B--2---:R-:W-:-:S04]  /*07f0*/  ISETP.NE.U32.AND P0, PT, R8, RZ, PT ;  /* 0x000000ff0800720c */ /* 0x004fc80003f05070 */
[----:B------:R-:W-:-:S13]  /*0800*/  ISETP.NE.AND.EX P0, PT, R9, RZ, PT, P0 ;  /* 0x000000ff0900720c */ /* 0x000fda0003f05300 */
[----:B------:R-:W-:Y:S05]  /*0810*/  @!P0 BRA `(.L_x_6) ;  /* 0x0000000000088947 */ /* 0x000fea0003800000 */
[----:B------:R0:W5:Y:S01]  /*0820*/  LD.E R90, desc[UR12][R8.64] ;  /* 0x0000000c085a7980 */ /* 0x000162000c101900 */
[----:B------:R-:W-:Y:S05]  /*0830*/  BRA `(.L_x_7) ;  /* 0x0000000000207947 */ /* 0x000fea0003800000 */
.L_x_6:
[----:B------:R-:W-:Y:S02]  /*0840*/  ULDC.64 UR4, c[0x0][0x608] ;  /* 0x0001820000047ab9 */ /* 0x000fe40000000a00 */
[----:B------:R-:W-:-:S04]  /*0850*/  ISETP.NE.U32.AND P0, PT, RZ, UR4, PT ;  /* 0x00000004ff007c0c */ /* 0x000fc8000bf05070 */
[----:B------:R-:W-:-:S13]  /*0860*/  ISETP.NE.AND.EX P0, PT, RZ, UR5, PT, P0 ;  /* 0x00000005ff007c0c */ /* 0x000fda000bf05300 */
[----:B------:R-:W-:Y:S05]  /*0870*/  @!P0 BRA `(.L_x_8) ;  /* 0x00000000000c8947 */ /* 0x000fea0003800000 */
[----:B------:R-:W0:Y:S02]  /*0880*/  LDC.64 R90, c[0x0][0x608] ;  /* 0x00018200ff5a7b82 */ /* 0x000e240000000a00 */
[----:B0-----:R1:W5:Y:S01]  /*0890*/  LDG.E R90, desc[UR12][R90.64] ;  /* 0x0000000c5a5a7981 */ /* 0x001362000c1e1900 */
[----:B------:R-:W-:Y:S05]  /*08a0*/  BRA `(.L_x_7) ;  /* 0x0000000000047947 */ /* 0x000fea0003800000 */
.L_x_8:
[----:B------:R-:W2:Y:S02]  /*08b0*/  LDC R90, c[0x0][0x600] ;  /* 0x00018000ff5a7b82 */ /* 0x000ea40000000800 */
.L_x_7:
[----:B------:R-:W-:Y:S02]  /*08c0*/  ULDC.64 UR4, c[0x0][0x620] ;  /* 0x0001880000047ab9 */ /* 0x000fe40000000a00 */
[----:B------:R-:W-:-:S04]  /*08d0*/  ISETP.NE.U32.AND P0, PT, RZ, UR4, PT ;  /* 0x00000004ff007c0c */ /* 0x000fc8000bf05070 */
[----:B------:R-:W-:-:S13]  /*08e0*/  ISETP.NE.AND.EX P0, PT, RZ, UR5, PT, P0 ;  /* 0x00000005ff007c0c */ /* 0x000fda000bf05300 */
[----:B------:R-:W-:Y:S05]  /*08f0*/  @!P0 BRA `(.L_x_9) ;  /* 0x00000000001c8947 */ /* 0x000fea0003800000 */
[----:B0-----:R-:W0:Y:S02]  /*0900*/  LDC.64 R8, c[0x0][0x620] ;  /* 0x00018800ff087b82 */ /* 0x001e240000000a00 */
[----:B0-----:R-:W3:Y:S02]  /*0910*/  LDG.E.64 R8, desc[UR12][R8.64] ;  /* 0x0000000c08087981 */ /* 0x001ee4000c1e1b00 */
[----:B---3--:R-:W-:-:S04]  /*0920*/  ISETP.NE.U32.AND P0, PT, R8, RZ, PT ;  /* 0x000000ff0800720c */ /* 0x008fc80003f05070 */
[----:B------:R-:W-:-:S13]  /*0930*/  ISETP.NE.AND.EX P0, PT, R9, RZ, PT, P0 ;  /* 0x000000ff0900720c */ /* 0x000fda0003f05300 */
[----:B------:R-:W-:Y:S05]  /*0940*/  @!P0 BRA `(.L_x_9) ;  /* 0x0000000000088947 */ /* 0x000fea0003800000 */
[----:B------:R0:W5:Y:S01]  /*0950*/  LD.E R89, desc[UR12][R8.64] ;  /* 0x0000000c08597980 */ /* 0x000162000c101900 */
[----:B------:R-:W-:Y:S05]  /*0960*/  BRA `(.L_x_10) ;  /* 0x0000000000207947 */ /* 0x000fea0003800000 */
.L_x_9:
[----:B------:R-:W-:Y:S02]  /*0970*/  ULDC.64 UR4, c[0x0][0x610] ;  /* 0x0001840000047ab9 */ /* 0x000fe40000000a00 */
[----:B------:R-:W-:-:S04]  /*0980*/  ISETP.NE.U32.AND P0, PT, RZ, UR4, PT ;  /* 0x00000004ff007c0c */ /* 0x000fc8000bf05070 */
[----:B------:R-:W-:-:S13]  /*0990*/  ISETP.NE.AND.EX P0, PT, RZ, UR5, PT, P0 ;  /* 0x00000005ff007c0c */ /* 0x000fda000bf05300 */
[----:B------:R-:W-:Y:S05]  /*09a0*/  @!P0 BRA `(.L_x_11) ;  /* 0x00000000000c8947 */ /* 0x000fea0003800000 */
[----:B0-----:R-:W0:Y:S02]  /*09b0*/  LDC.64 R8, c[0x0][0x610] ;  /* 0x00018400ff087b82 */ /* 0x001e240000000a00 */
[----:B0-----:R3:W5:Y:S01]  /*09c0*/  LDG.E R89, desc[UR12][R8.64] ;  /* 0x0000000c08597981 */ /* 0x001762000c1e1900 */
[----:B------:R-:W-:Y:S05]  /*09d0*/  BRA `(.L_x_10) ;  /* 0x0000000000047947 */ /* 0x000fea0003800000 */
.L_x_11:
[----:B------:R-:W4:Y:S02]  /*09e0*/  LDC R89, c[0x0][0x604] ;  /* 0x00018100ff597b82 */ /* 0x000f240000000800 */
.L_x_10:
[----:B0--3--:R-:W0:Y:S08]  /*09f0*/  LDC R8, c[0x0][0x4d8] ;  /* 0x00013600ff087b82 */ /* 0x009e300000000800 */
[----:B-1----:R-:W1:Y:S01]  /*0a00*/  LDC R91, c[0x0][0x4dc] ;  /* 0x00013700ff5b7b82 */ /* 0x002e620000000800 */
[----:B0-----:R-:W-:-:S05]  /*0a10*/  VIADD R8, R8, 0x3f ;  /* 0x0000003f08087836 */ /* 0x001fca0000000000 */
[----:B------:R-:W-:Y:S02]  /*0a20*/  SHF.R.S32.HI R9, RZ, 0x1f, R8 ;  /* 0x0000001fff097819 */ /* 0x000fe40000011408 */
[----:B-1----:R-:W-:Y:S02]  /*0a30*/  IABS R18, R91 ;  /* 0x0000005b00127213 */ /* 0x002fe40000000000 */
[----:B------:R-:W-:-:S04]  /*0a40*/  LEA.HI R9, R9, R8, RZ, 0x6 ;  /* 0x0000000809097211 */ /* 0x000fc800078f30ff */
[----:B------:R-:W-:-:S04]  /*0a50*/  SHF.R.S32.HI R10, RZ, 0x6, R9 ;  /* 0x00000006ff0a7819 */ /* 0x000fc80000011409 */
[-C--:B------:R-:W-:Y:S02]  /*0a60*/  IABS R16, R10.reuse ;  /* 0x0000000a00107213 */ /* 0x080fe40000000000 */
[----:B------:R-:W-:Y:S02]  /*0a70*/  IABS R14, R10 ;  /* 0x0000000a000e7213 */ /* 0x000fe40000000000 */
[----:B------:R-:W0:Y:S03]  /*0a80*/  I2F.RP R12, R16 ;  /* 0x00000010000c7306 */ /* 0x000e260000209400 */
[----:B------:R-:W-:-:S05]  /*0a90*/  IMAD.MOV R15, RZ, RZ, -R14 ;  /* 0x000000ffff0f7224 */ /* 0x000fca00078e0a0e */
[----:B0-----:R-:W0:Y:S02]  /*0aa0*/  MUFU.RCP R12, R12 ;  /* 0x0000000c000c7308 */ /* 0x001e240000001000 */
[----:B0-----:R-:W-:Y:S01]  /*0ab0*/  VIADD R8, R12, 0xffffffe ;  /* 0x0ffffffe0c087836 */ /* 0x001fe20000000000 */
[----:B------:R-:W-:-:S05]  /*0ac0*/  IABS R12, R95 ;  /* 0x0000005f000c7213 */ /* 0x000fca0000000000 */
[----:B------:R0:W1:Y:S02]  /*0ad0*/  F2I.FTZ.U32.TRUNC.NTZ R9, R8 ;  /* 0x0000000800097305 */ /* 0x000064000021f000 */
[----:B0-----:R-:W-:Y:S02]  /*0ae0*/  IMAD.MOV.U32 R8, RZ, RZ, RZ ;  /* 0x000000ffff087224 */ /* 0x001fe400078e00ff */
[----:B-1----:R-:W-:-:S04]  /*0af0*/  IMAD.MOV R13, RZ, RZ, -R9 ;  /* 0x000000ffff0d7224 */ /* 0x002fc800078e0a09 */
[----:B------:R-:W-:-:S04]  /*0b00*/  IMAD R13, R13, R16, RZ ;  /* 0x000000100d0d7224 */ /* 0x000fc800078e02ff */
[----:B------:R-:W-:Y:S02]  /*0b10*/  IMAD.HI.U32 R9, R9, R13, R8 ;  /* 0x0000000d09097227 */ /* 0x000fe400078e0008 */
[----:B------:R-:W0:Y:S04]  /*0b20*/  I2F.RP R13, R18 ;  /* 0x00000012000d7306 */ /* 0x000e280000209400 */
[----:B------:R-:W-:-:S04]  /*0b30*/  IMAD.HI.U32 R8, R9, R12, RZ ;  /* 0x0000000c09087227 */ /* 0x000fc800078e00ff */
[----:B------:R-:W-:Y:S01]  /*0b40*/  IMAD R9, R8, R15, R12 ;  /* 0x0000000f08097224 */ /* 0x000fe200078e020c */
[----:B------:R-:W-:-:S04]  /*0b50*/  LOP3.LUT R12, R95, R10, RZ, 0x3c, !PT ;  /* 0x0000000a5f0c7212 */ /* 0x000fc800078e3cff */
[----:B------:R-:W-:Y:S01]  /*0b60*/  ISETP.GT.U32.AND P2, PT, R16, R9, PT ;  /* 0x000000091000720c */ /* 0x000fe20003f44070 */
[----:B0-----:R-:W0:Y:S01]  /*0b70*/  MUFU.RCP R13, R13 ;  /* 0x0000000d000d7308 */ /* 0x001e220000001000 */
[----:B------:R-:W-:-:S11]  /*0b80*/  ISETP.GE.AND P3, PT, R12, RZ, PT ;  /* 0x000000ff0c00720c */ /* 0x000fd60003f66270 */
[----:B------:R-:W-:Y:S02]  /*0b90*/  @!P2 IMAD.IADD R9, R9, 0x1, -R16 ;  /* 0x000000010909a824 */ /* 0x000fe400078e0a10 */
[----:B------:R-:W-:Y:S01]  /*0ba0*/  @!P2 VIADD R8, R8, 0x1 ;  /* 0x000000010808a836 */ /* 0x000fe20000000000 */
[----:B------:R-:W-:Y:S02]  /*0bb0*/  ISETP.NE.AND P2, PT, R10, RZ, PT ;  /* 0x000000ff0a00720c */ /* 0x000fe40003f45270 */
[----:B------:R-:W-:Y:S01]  /*0bc0*/  ISETP.GE.U32.AND P0, PT, R9, R16, PT ;  /* 0x000000100900720c */ /* 0x000fe20003f06070 */
[----:B0-----:R-:W-:Y:S01]  /*0bd0*/  VIADD R14, R13, 0xffffffe ;  /* 0x0ffffffe0d0e7836 */ /* 0x001fe20000000000 */
[----:B------:R-:W0:Y:S03]  /*0be0*/  LDC R16, c[0x0][0x4e0] ;  /* 0x00013800ff107b82 */ /* 0x000e260000000800 */
[----:B------:R-:W1:Y:S08]  /*0bf0*/  F2I.FTZ.U32.TRUNC.NTZ R9, R14 ;  /* 0x0000000e00097305 */ /* 0x000e70000021f000 */
[----:B------:R-:W-:-:S04]  /*0c00*/  @P0 VIADD R8, R8, 0x1 ;  /* 0x0000000108080836 */ /* 0x000fc80000000000 */
[----:B------:R-:W-:Y:S02]  /*0c10*/  IMAD.MOV.U32 R20, RZ, RZ, R8 ;  /* 0x000000ffff147224 */ /* 0x000fe400078e0008 */
[----:B------:R-:W-:Y:S02]  /*0c20*/  IMAD.MOV.U32 R8, RZ, RZ, RZ ;  /* 0x000000ffff087224 */ /* 0x000fe400078e00ff */
[--C-:B-1----:R-:W-:Y:S02]  /*0c30*/  IMAD.MOV R13, RZ, RZ, -R9.reuse ;  /* 0x000000ffff0d7224 */ /* 0x102fe400078e0a09 */
[----:B------:R-:W-:Y:S01]  /*0c40*/  @!P3 IMAD.MOV R20, RZ, RZ, -R20 ;  /* 0x000000ffff14b224 */ /* 0x000fe200078e0a14 */
[----:B------:R-:W-:Y:S01]  /*0c50*/  @!P2 LOP3.LUT R20, RZ, R10, RZ, 0x33, !PT ;  /* 0x0000000aff14a212 */ /* 0x000fe200078e33ff */
[----:B------:R-:W-:Y:S01]  /*0c60*/  IMAD R13, R13, R18, RZ ;  /* 0x000000120d0d7224 */ /* 0x000fe200078e02ff */
[----:B0-----:R-:W-:Y:S02]  /*0c70*/  IABS R15, R16 ;  /* 0x00000010000f7213 */ /* 0x001fe40000000000 */
[----:B------:R-:W-:Y:S01]  /*0c80*/  IABS R12, R20 ;  /* 0x00000014000c7213 */ /* 0x000fe20000000000 */
[----:B------:R-:W-:-:S02]  /*0c90*/  IMAD.HI.U32 R8, R9, R13, R8 ;  /* 0x0000000d09087227 */ /* 0x000fc400078e0008 */
[----:B------:R-:W0:Y:S02]  /*0ca0*/  I2F.RP R13, R15 ;  /* 0x0000000f000d7306 */ /* 0x000e240000209400 */
[----:B------:R-:W-:-:S04]  /*0cb0*/  IMAD.MOV.U32 R9, RZ, RZ, R12 ;  /* 0x000000ffff097224 */ /* 0x000fc800078e000c */
[----:B------:R-:W-:-:S04]  /*0cc0*/  IMAD.HI.U32 R8, R8, R9, RZ ;  /* 0x0000000908087227 */ /* 0x000fc800078e00ff */
[----:B------:R-:W-:-:S04]  /*0cd0*/  IMAD.MOV R12, RZ, RZ, -R8 ;  /* 0x000000ffff0c7224 */ /* 0x000fc800078e0a08 */
[----:B------:R-:W-:Y:S01]  /*0ce0*/  IMAD R9, R18, R12, R9 ;  /* 0x0000000c12097224 */ /* 0x000fe200078e0209 */
[----:B0-----:R-:W0:Y:S01]  /*0cf0*/  MUFU.RCP R13, R13 ;  /* 0x0000000d000d7308 */ /* 0x001e220000001000 */
[----:B------:R-:W-:-:S03]  /*0d00*/  LOP3.LUT R12, R20, R91, RZ, 0x3c, !PT ;  /* 0x0000005b140c7212 */ /* 0x000fc600078e3cff */
[----:B------:R-:W-:Y:S02]  /*0d10*/  ISETP.GT.U32.AND P2, PT, R18, R9, PT ;  /* 0x000000091200720c */ /* 0x000fe40003f44070 */
[----:B------:R-:W-:-:S11]  /*0d20*/  ISETP.GE.AND P3, PT, R12, RZ, PT ;  /* 0x000000ff0c00720c */ /* 0x000fd60003f66270 */
[----:B------:R-:W-:Y:S02]  /*0d30*/  @!P2 IMAD.IADD R9, R9, 0x1, -R18 ;  /* 0x000000010909a824 */ /* 0x000fe400078e0a12 */
[----:B0-----:R-:W-:Y:S02]  /*0d40*/  VIADD R14, R13, 0xffffffe ;  /* 0x0ffffffe0d0e7836 */ /* 0x001fe40000000000 */
[----:B------:R-:W-:Y:S01]  /*0d50*/  @!P2 VIADD R8, R8, 0x1 ;  /* 0x000000010808a836 */ /* 0x000fe20000000000 */
[----:B------:R-:W-:Y:S02]  /*0d60*/  ISETP.GE.U32.AND P0, PT, R9, R18, PT ;  /* 0x000000120900720c */ /* 0x000fe40003f06070 */
[----:B------:R-:W0:Y:S01]  /*0d70*/  F2I.FTZ.U32.TRUNC.NTZ R9, R14 ;  /* 0x0000000e00097305 */ /* 0x000e22000021f000 */
[----:B------:R-:W-:-:S10]  /*0d80*/  ISETP.NE.AND P2, PT, R91, RZ, PT ;  /* 0x000000ff5b00720c */ /* 0x000fd40003f45270 */
[----:B------:R-:W-:-:S04]  /*0d90*/  @P0 VIADD R8, R8, 0x1 ;  /* 0x0000000108080836 */ /* 0x000fc80000000000 */
[----:B------:R-:W-:Y:S02]  /*0da0*/  IMAD.MOV.U32 R17, RZ, RZ, R8 ;  /* 0x000000ffff117224 */ /* 0x000fe400078e0008 */
[----:B0-----:R-:W-:Y:S02]  /*0db0*/  IMAD.MOV R8, RZ, RZ, -R9 ;  /* 0x000000ffff087224 */ /* 0x001fe400078e0a09 */
[----:B------:R-:W-:Y:S01]  /*0dc0*/  @!P3 IMAD.MOV R17, RZ, RZ, -R17 ;  /* 0x000000ffff11b224 */ /* 0x000fe200078e0a11 */
[----:B------:R-:W-:Y:S01]  /*0dd0*/  @!P2 LOP3.LUT R17, RZ, R91, RZ, 0x33, !PT ;  /* 0x0000005bff11a212 */ /* 0x000fe200078e33ff */
[----:B------:R-:W-:Y:S02]  /*0de0*/  IMAD R13, R8, R15, RZ ;  /* 0x0000000f080d7224 */ /* 0x000fe400078e02ff */
[----:B------:R-:W-:Y:S01]  /*0df0*/  IMAD.MOV.U32 R8, RZ, RZ, RZ ;  /* 0x000000ffff087224 */ /* 0x000fe200078e00ff */
[----:B------:R-:W-:-:S03]  /*0e00*/  IABS R12, R17 ;  /* 0x00000011000c7213 */ /* 0x000fc60000000000 */
[----:B------:R-:W-:-:S04]  /*0e10*/  IMAD.HI.U32 R8, R9, R13, R8 ;  /* 0x0000000d09087227 */ /* 0x000fc800078e0008 */
[----:B------:R-:W-:Y:S02]  /*0e20*/  IMAD.MOV.U32 R9, RZ, RZ, R12 ;  /* 0x000000ffff097224 */ /* 0x000fe400078e000c */
[----:B------:R-:W-:Y:S02]  /*0e30*/  IMAD.MOV R12, RZ, RZ, -R17 ;  /* 0x000000ffff0c7224 */ /* 0x000fe400078e0a11 */
[----:B------:R-:W-:-:S04]  /*0e40*/  IMAD.HI.U32 R92, R8, R9, RZ ;  /* 0x00000009085c7227 */ /* 0x000fc800078e00ff */
[----:B------:R-:W-:Y:S02]  /*0e50*/  IMAD.MOV R8, RZ, RZ, -R92 ;  /* 0x000000ffff087224 */ /* 0x000fe400078e0a5c */
[----:B------:R-:W-:Y:S02]  /*0e60*/  IMAD R91, R91, R12, R20 ;  /* 0x0000000c5b5b7224 */ /* 0x000fe400078e0214 */
[----:B------:R-:W-:-:S05]  /*0e70*/  IMAD R8, R15, R8, R9 ;  /* 0x000000080f087224 */ /* 0x000fca00078e0209 */
[----:B------:R-:W-:-:S13]  /*0e80*/  ISETP.GT.U32.AND P2, PT, R15, R8, PT ;  /* 0x000000080f00720c */ /* 0x000fda0003f44070 */
[----:B------:R-:W-:Y:S02]  /*0e90*/  @!P2 IMAD.IADD R8, R8, 0x1, -R15 ;  /* 0x000000010808a824 */ /* 0x000fe400078e0a0f */
[----:B------:R-:W-:Y:S01]  /*0ea0*/  @!P2 VIADD R92, R92, 0x1 ;  /* 0x000000015c5ca836 */ /* 0x000fe20000000000 */
[----:B------:R-:W-:Y:S02]  /*0eb0*/  ISETP.NE.AND P2, PT, R16, RZ, PT ;  /* 0x000000ff1000720c */ /* 0x000fe40003f45270 */
[----:B------:R-:W-:Y:S02]  /*0ec0*/  ISETP.GE.U32.AND P0, PT, R8, R15, PT ;  /* 0x0000000f0800720c */ /* 0x000fe40003f06070 */
[----:B------:R-:W-:-:S04]  /*0ed0*/  LOP3.LUT R8, R17, R16, RZ, 0x3c, !PT ;  /* 0x0000001011087212 */ /* 0x000fc800078e3cff */
[----:B------:R-:W-:Y:S01]  /*0ee0*/  ISETP.GE.AND P3, PT, R8, RZ, PT ;  /* 0x000000ff0800720c */ /* 0x000fe20003f66270 */
[----:B------:R-:W-:-:S04]  /*0ef0*/  IMAD.MOV R8, RZ, RZ, -R20 ;  /* 0x000000ffff087224 */ /* 0x000fc800078e0a14 */
[----:B------:R-:W-:Y:S02]  /*0f00*/  IMAD R95, R10, R8, R95 ;  /* 0x000000080a5f7224 */ /* 0x000fe400078e025f */
[----:B------:R-:W-:-:S06]  /*0f10*/  @P0 VIADD R92, R92, 0x1 ;  /* 0x000000015c5c0836 */ /* 0x000fcc0000000000 */
[----:B------:R-:W-:Y:S01]  /*0f20*/  @!P3 IMAD.MOV R92, RZ, RZ, -R92 ;  /* 0x000000ffff5cb224 */ /* 0x000fe200078e0a5c */
[----:B------:R-:W-:-:S05]  /*0f30*/  @!P2 LOP3.LUT R92, RZ, R16, RZ, 0x33, !PT ;  /* 0x00000010ff5ca212 */ /* 0x000fca00078e33ff */
[----:B------:R-:W-:-:S04]  /*0f40*/  IMAD.MOV R9, RZ, RZ, -R92 ;  /* 0x000000ffff097224 */ /* 0x000fc800078e0a5c */
[----:B------:R-:W-:Y:S01]  /*0f50*/  IMAD R8, R16, R9, R17 ;  /* 0x0000000910087224 */ /* 0x000fe200078e0211 */
[----:B------:R-:W-:Y:S06]  /*0f60*/  @!P1 BRA `(.L_x_12) ;  /* 0x00000000000c9947 */ /* 0x000fec0003800000 */
[----:B------:R-:W-:Y:S01]  /*0f70*/  UCGABAR_WAIT ;  /* 0x0000000000007dc7 */ /* 0x000fe20008000000 */
[----:B------:R-:W-:Y:S01]  /*0f80*/  CCTL.IVALL ;  /* 0x00000000ff00798f */ /* 0x000fe20002000000 */
[----:B------:R-:W-:Y:S05]  /*0f90*/  BRA `(.L_x_13) ;  /* 0x0000000000047947 */ /* 0x000fea0003800000 */
.L_x_12:
[----:B------:R-:W-:Y:S06]  /*0fa0*/  BAR.SYNC.DEFER_BLOCKING 0x0 ;  /* 0x0000000000007b1d */ /* 0x000fec0000010000 */
.L_x_13:
[----:B------:R-:W0:Y:S01]  /*0fb0*/  LDC R12, c[0x0][0x294] ;  /* 0x0000a500ff0c7b82 */ /* 0x000e220000000800 */
[----:B------:R-:W-:Y:S01]  /*0fc0*/  ISETP.NE.AND P0, PT, R6, RZ, PT ;  /* 0x000000ff0600720c */ /* 0x000fe20003f05270 */
[----:B0-----:R-:W-:-:S05]  /*0fd0*/  VIADD R9, R12, 0x3f ;  /* 0x0000003f0c097836 */ /* 0x001fca0000000000 */
[----:B------:R-:W-:-:S04]  /*0fe0*/  SHF.R.S32.HI R10, RZ, 0x1f, R9 ;  /* 0x0000001fff0a7819 */ /* 0x000fc80000011409 */
[----:B------:R-:W-:-:S04]  /*0ff0*/  LEA.HI R9, R10, R9, RZ, 0x6 ;  /* 0x000000090a097211 */ /* 0x000fc800078f30ff */
[----:B------:R-:W-:Y:S01]  /*1000*/  SHF.R.S32.HI R9, RZ, 0x6, R9 ;  /* 0x00000006ff097819 */ /* 0x000fe20000011409 */
[----:B------:R-:W-:Y:S06]  /*1010*/  @!P0 BRA `(.L_x_14) ;  /* 0x0000005c00188947 */ /* 0x000fec0003800000 */
[----:B------:R-:W-:-:S13]  /*1020*/  ISETP.NE.AND P0, PT, R6, 0x1, PT ;  /* 0x000000010600780c */ /* 0x000fda0003f05270 */
[----:B------:R-:W-:Y:S05]  /*1030*/  @P0 EXIT ;  /* 0x000000000000094d */ /* 0x000fea0003800000 */
[----:B------:R-:W-:Y:S01]  /*1040*/  ISETP.GE.AND P0, PT, R12, 0x1, PT ;  /* 0x000000010c00780c */ /* 0x000fe20003f06270 */
[----:B------:R-:W-:Y:S01]  /*1050*/  UMOV UR4, URZ ;  /* 0x0000003f00047c82 */ /* 0x000fe20008000000 */
[----:B------:R-:W-:Y:S02]  /*1060*/  CS2R R54, SRZ ;  /* 0x0000000000367805 */ /* 0x000fe4000001ff00 */
[----:B------:R-:W-:Y:S02]  /*1070*/  CS2R R56, SRZ ;  /* 0x0000000000387805 */ /* 0x000fe4000001ff00 */
[----:B------:R-:W-:Y:S02]  /*1080*/  CS2R R58, SRZ ;  /* 0x00000000003a7805 */ /* 0x000fe4000001ff00 */
[----:B------:R-:W-:Y:S02]  /*1090*/  CS2R R60, SRZ ;  /* 0x00000000003c7805 */ /* 0x000fe4000001ff00 */
[----:B------:R-:W-:-:S02]  /*10a0*/  CS2R R62, SRZ ;  /* 0x00000000003e7805 */ /* 0x000fc4000001ff00 */
[----:B------:R-:W-:Y:S02]  /*10b0*/  CS2R R64, SRZ ;  /* 0x0000000000407805 */ /* 0x000fe4000001ff00 */
        /* <DEDUP_REMOVED lines=25> */
[----:B------:R-:W-:Y:S01]  /*1250*/  CS2R R52, SRZ ;  /* 0x0000000000347805 */ /* 0x000fe2000001ff00 */
[----:B------:R-:W-:Y:S06]  /*1260*/  @!P0 BRA `(.L_x_15) ;  /* 0x0000000000e08947 */ /* 0x000fec0003800000 */
[----:B------:R-:W-:-:S04]  /*1270*/  LOP3.LUT R4, R2, 0x1, RZ, 0xfc, !PT ;  /* 0x0000000102047812 */ /* 0x000fc800078efcff */
[----:B------:R-:W-:-:S13]  /*1280*/  ISETP.NE.AND P0, PT, R4, 0x3, PT ;  /* 0x000000030400780c */ /* 0x000fda0003f05270 */
[----:B------:R-:W-:Y:S05]  /*1290*/  @!P0 BRA `(.L_x_16) ;  /* 0x0000000000048947 */ /* 0x000fea0003800000 */
[----:B------:R-:W-:Y:S01]  /*12a0*/  BPT.TRAP 0x1 ;  /* 0x000000040000795c */ /* 0x000fe20000300000 */
.L_x_16:
[----:B------:R-:W0:Y:S01]  /*12b0*/  S2UR UR5, SR_CgaCtaId ;  /* 0x00000000000579c3 */ /* 0x000e220000008800 */
[----:B------:R-:W-:Y:S01]  /*12c0*/  SHF.L.U32 R4, RZ, 0x1f, RZ ;  /* 0x0000001fff047819 */ /* 0x000fe200000006ff */
[----:B------:R-:W-:Y:S02]  /*12d0*/  UMOV UR4, 0x400 ;  /* 0x0000040000047882 */ /* 0x000fe40000000000 */
[----:B0-----:R-:W-:-:S12]  /*12e0*/  ULEA UR4, UR5, UR4, 0x18 ;  /* 0x0000000405047291 */ /* 0x001fd8000f8ec03f */
.L_x_17:
[----:B0-----:R-:W-:-:S04]  /*12f0*/  IMAD.U32 R5, RZ, RZ, UR4 ;  /* 0x00000004ff057e24 */ /* 0x001fc8000f8e00ff */
[----:B------:R0:W1:Y:S03]  /*1300*/  SYNCS.PHASECHK.TRANS64.TRYWAIT P0, [R5+URZ+0x36000], R4 ;  /* 0x03600004050075a7 */ /* 0x000066000800017f */
[----:B-1----:R-:W-:Y:S05]  /*1310*/  @!P0 NANOSLEEP.SYNCS 0x989680 ;  /* 0x009896800000895d */ /* 0x002fea0003900000 */
[----:B------:R-:W1:Y:S02]  /*1320*/  @!P0 SYNCS.PHASECHK.TRANS64 P0, [R5+URZ+0x36000], R4 ;  /* 0x03600004050085a7 */ /* 0x000e64000800007f */
[----:B-1----:R-:W-:Y:S05]  /*1330*/  @!P0 BRA `(.L_x_17) ;  /* 0xfffffffc00ec8947 */ /* 0x002fea000383ffff */
[----:B------:R-:W-:Y:S01]  /*1340*/  UIADD3 UR5, UR4, 0x24000, URZ ;  /* 0x0002400004057890 */ /* 0x000fe2000fffe03f */
[----:B------:R-:W-:Y:S01]  /*1350*/  WARPGROUP.ARRIVE ;  /* 0x00000000000079c5 */ /* 0x000fe20000000000 */
[----:B------:R-:W-:Y:S02]  /*1360*/  USHF.R.U32.HI UR4, URZ, 0x4, UR4 ;  /* 0x000000043f047899 */ /* 0x000fe40008011604 */
[----:B------:R-:W-:Y:S02]  /*1370*/  USHF.R.U32.HI UR5, URZ, 0x4, UR5 ;  /* 0x000000043f057899 */ /* 0x000fe40008011605 */
[----:B------:R-:W-:Y:S02]  /*1380*/  ULOP3.LUT UR8, UR4, 0x3fff, URZ, 0xc0, !UPT ;  /* 0x00003fff04087892 */ /* 0x000fe4000f8ec03f */
[----:B------:R-:W-:Y:S02]  /*1390*/  ULOP3.LUT UR9, UR5, 0x3fff, URZ, 0xc0, !UPT ;  /* 0x00003fff05097892 */ /* 0x000fe4000f8ec03f */
[----:B------:R-:W-:Y:S01]  /*13a0*/  UIADD3 UR10, UR8, 0x200, URZ ;  /* 0x00000200080a7890 */ /* 0x000fe2000fffe03f */
[----:B------:R-:W-:-:S02]  /*13b0*/  UMOV UR5, 0x40000040 ;  /* 0x4000004000057882 */ /* 0x000fc40000000000 */
[----:B------:R-:W-:Y:S01]  /*13c0*/  UMOV UR4, UR8 ;  /* 0x0000000800047c82 */ /* 0x000fe20008000000 */
[----:B------:R-:W-:Y:S01]  /*13d0*/  UMOV UR7, 0x40000040 ;  /* 0x4000004000077882 */ /* 0x000fe20000000000 */
[----:B------:R-:W-:Y:S02]  /*13e0*/  UMOV UR6, UR9 ;  /* 0x0000000900067c82 */ /* 0x000fe40008000000 */
[----:B------:R-:W-:Y:S01]  /*13f0*/  HGMMA.64x64x16.F32.BF16 R56, gdesc[UR4].tnspA.tnspB, RZ, !UPT ;  /* 0x60e00000043879f0 */ /* 0x000fe2000c7018ff */
[----:B------:R-:W-:Y:S01]  /*1400*/  UMOV UR4, UR10 ;  /* 0x0000000a00047c82 */ /* 0x000fe20008000000 */
[----:B------:R-:W-:Y:S01]  /*1410*/  UMOV UR5, 0x40000040 ;  /* 0x4000004000057882 */ /* 0x000fe20000000000 */
[----:B------:R-:W-:Y:S01]  /*1420*/  UIADD3 UR10, UR8, 0x280, URZ ;  /* 0x00000280080a7890 */ /* 0x000fe2000fffe03f */
[----:B------:R-:W-:Y:S01]  /*1430*/  HGMMA.64x64x16.F32.BF16 R24, gdesc[UR4].tnspA.tnspB, RZ, !UPT ;  /* 0x60e00000041879f0 */ /* 0x000fe2000c7018ff */
[----:B------:R-:W-:Y:S02]  /*1440*/  UIADD3 UR4, UR8, 0x80, URZ ;  /* 0x0000008008047890 */ /* 0x000fe4000fffe03f */
[----:B------:R-:W-:Y:S01]  /*1450*/  UIADD3 UR6, UR9, 0x80, URZ ;  /* 0x0000008009067890 */ /* 0x000fe2000fffe03f */
[----:B------:R-:W-:Y:S01]  /*1460*/  UMOV UR5, 0x40000040 ;  /* 0x4000004000057882 */ /* 0x000fe20000000000 */
[----:B------:R-:W-:-:S07]  /*1470*/  UMOV UR7, 0x40000040 ;  /* 0x4000004000077882 */ /* 0x000fce0000000000 */
[----:B------:R-:W-:Y:S01]  /*1480*/  HGMMA.64x64x16.F32.BF16 R56, gdesc[UR4].tnspA.tnspB, R56 ;  /* 0x60e00000043879f0 */ /* 0x000fe20008701838 */
[----:B------:R-:W-:Y:S01]  /*1490*/  UMOV UR4, UR10 ;  /* 0x0000000a00047c82 */ /* 0x000fe20008000000 */
[----:B------:R-:W-:Y:S01]  /*14a0*/  UMOV UR5, 0x40000040 ;  /* 0x4000004000057882 */ /* 0x000fe20000000000 */
[----:B------:R-:W-:Y:S01]  /*14b0*/  UIADD3 UR10, UR8, 0x300, URZ ;  /* 0x00000300080a7890 */ /* 0x000fe2000fffe03f */
[----:B------:R-:W-:Y:S01]  /*14c0*/  HGMMA.64x64x16.F32.BF16 R24, gdesc[UR4].tnspA.tnspB, R24 ;  /* 0x60e00000041879f0 */ /* 0x000fe20008701818 */
[----:B------:R-:W-:Y:S02]  /*14d0*/  UIADD3 UR4, UR8, 0x100, URZ ;  /* 0x0000010008047890 */ /* 0x000fe4000fffe03f */
[----:B------:R-:W-:Y:S01]  /*14e0*/  UIADD3 UR6, UR9, 0x100, URZ ;  /* 0x0000010009067890 */ /* 0x000fe2000fffe03f */
[----:B------:R-:W-:Y:S01]  /*14f0*/  UMOV UR5, 0x40000040 ;  /* 0x4000004000057882 */ /* 0x000fe20000000000 */
[----:B------:R-:W-:-:S07]  /*1500*/  UMOV UR7, 0x40000040 ;  /* 0x4000004000077882 */ /* 0x000fce0000000000 */
[----:B------:R-:W-:Y:S01]  /*1510*/  HGMMA.64x64x16.F32.BF16 R56, gdesc[UR4].tnspA.tnspB, R56 ;  /* 0x60e00000043879f0 */ /* 0x000fe20008701838 */
[----:B------:R-:W-:Y:S01]  /*1520*/  UMOV UR4, UR10 ;  /* 0x0000000a00047c82 */ /* 0x000fe20008000000 */
[----:B------:R-:W-:Y:S02]  /*1530*/  UMOV UR5, 0x40000040 ;  /* 0x4000004000057882 */ /* 0x000fe40000000000 */
[----:B------:R-:W-:Y:S01]  /*1540*/  HGMMA.64x64x16.F32.BF16 R24, gdesc[UR4].tnspA.tnspB, R24 ;  /* 0x60e00000041879f0 */ /* 0x000fe20008701818 */
[----:B------:R-:W-:Y:S02]  /*1550*/  UIADD3 UR4, UR8, 0x180, URZ ;  /* 0x0000018008047890 */ /* 0x000fe4000fffe03f */
[----:B------:R-:W-:Y:S02]  /*1560*/  UIADD3 UR6, UR9, 0x180, URZ ;  /* 0x0000018009067890 */ /* 0x000fe4000fffe03f */
[----:B------:R-:W-:Y:S01]  /*1570*/  UIADD3 UR8, UR8, 0x380, URZ ;  /* 0x0000038008087890 */ /* 0x000fe2000fffe03f */
[----:B------:R-:W-:Y:S01]  /*1580*/  UMOV UR5, 0x40000040 ;  /* 0x4000004000057882 */ /* 0x000fe20000000000 */
[----:B------:R-:W-:-:S05]  /*1590*/  UMOV UR7, 0x40000040 ;  /* 0x4000004000077882 */ /* 0x000fca0000000000 */
[----:B------:R-:W-:Y:S01]  /*15a0*/  HGMMA.64x64x16.F32.BF16 R56, gdesc[UR4].tnspA.tnspB, R56 ;  /* 0x60e00000043879f0 */ /* 0x000fe20008701838 */
[----:B------:R-:W-:Y:S01]  /*15b0*/  UMOV UR4, UR8 ;  /* 0x0000000800047c82 */ /* 0x000fe20008000000 */
[----:B------:R-:W-:Y:S02]  /*15c0*/  UMOV UR5, 0x40000040 ;  /* 0x4000004000057882 */ /* 0x000fe40000000000 */
[----:B------:R-:W-:Y:S01]  /*15d0*/  HGMMA.64x64x16.F32.BF16 R24, gdesc[UR4].tnspA.tnspB, R24, gsb0 ;  /* 0x60e00000041879f0 */ /* 0x000fe20008001818 */
[----:B------:R-:W-:-:S05]  /*15e0*/  UMOV UR4, 0x1 ;  /* 0x0000000100047882 */ /* 0x000fca0000000000 */
.L_x_15:
[----:B0-----:R-:W-:-:S05]  /*15f0*/  VIMNMX R4, R9, 0x1, PT ;  /* 0x0000000109047848 */ /* 0x001fca0003fe0100 */
[----:B------:R-:W-:-:S05]  /*1600*/  IMAD.IADD R4, R9, 0x1, -R4 ;  /* 0x0000000109047824 */ /* 0x000fca00078e0a04 */
[----:B------:R-:W-:-:S13]  /*1610*/  ISETP.GE.AND P0, PT, R4, 0x1, PT ;  /* 0x000000010400780c */ /* 0x000fda0003f06270 */
[----:B------:R-:W-:Y:S05]  /*1620*/  @!P0 BRA `(.L_x_18) ;  /* 0x0000000400508947 */ /* 0x000fea0003800000 */
[----:B------:R-:W0:Y:S01]  /*1630*/  S2UR UR6, SR_CgaCtaId ;  /* 0x00000000000679c3 */ /* 0x000e220000008800 */
[----:B------:R-:W-:Y:S01]  /*1640*/  UMOV UR5, 0x400 ;  /* 0x0000040000057882 */ /* 0x000fe20000000000 */
[----:B------:R-:W-:Y:S01]  /*1650*/  LOP3.LUT R10, R2, 0x1, RZ, 0xfc, !PT ;  /* 0x00000001020a7812 */ /* 0x000fe200078efcff */
[----:B------:R-:W-:Y:S01]  /*1660*/  IMAD.MOV.U32 R9, RZ, RZ, RZ ;  /* 0x000000ffff097224 */ /* 0x000fe200078e00ff */
[----:B------:R-:W-:Y:S01]  /*1670*/  UISETP.NE.U32.AND UP0, UPT, UR4, URZ, UPT ;  /* 0x0000003f0400728c */ /* 0x000fe2000bf05070 */
[----:B------:R-:W-:Y:S01]  /*1680*/  IMAD.MOV.U32 R5, RZ, RZ, RZ ;  /* 0x000000ffff057224 */ /* 0x000fe200078e00ff */
[----:B0-----:R-:W-:-:S04]  /*1690*/  ULEA UR14, UR6, UR5, 0x18 ;  /* 0x00000005060e7291 */ /* 0x001fc8000f8ec03f */
[----:B------:R-:W-:Y:S02]  /*16a0*/  UIADD3 UR6, UR14, 0x24000, URZ ;  /* 0x000240000e067890 */ /* 0x000fe4000fffe03f */
[----:B------:R-:W-:Y:S02]  /*16b0*/  USHF.R.U32.HI UR5, URZ, 0x4, UR14 ;  /* 0x000000043f057899 */ /* 0x000fe4000801160e */
[----:B------:R-:W-:Y:S02]  /*16c0*/  USHF.R.U32.HI UR6, URZ, 0x4, UR6 ;  /* 0x000000043f067899 */ /* 0x000fe40008011606 */
[----:B------:R-:W-:Y:S02]  /*16d0*/  ULOP3.LUT UR15, UR5, 0x3fff, URZ, 0xc0, !UPT ;  /* 0x00003fff050f7892 */ /* 0x000fe4000f8ec03f */
[----:B------:R-:W-:-:S12]  /*16e0*/  ULOP3.LUT UR16, UR6, 0x3fff, URZ, 0xc0, !UPT ;  /* 0x00003fff06107892 */ /* 0x000fd8000f8ec03f */
.L_x_23:
[----:B------:R-:W-:-:S13]  /*16f0*/  ISETP.NE.AND P1, PT, R10, 0x3, PT ;  /* 0x000000030a00780c */ /* 0x000fda0003f25270 */
[----:B------:R-:W-:Y:S05]  /*1700*/  @!P1 BRA `(.L_x_19) ;  /* 0x0000000000049947 */ /* 0x000fea0003800000 */
[----:B------:R-:W-:Y:S01]  /*1710*/  BPT.TRAP 0x1 ;  /* 0x000000040000795c */ /* 0x000fe20000300000 */
.L_x_19:
[----:B------:R-:W-:Y:S01]  /*1720*/  SHF.L.U32 R6, R9, 0x1f, RZ ;  /* 0x0000001f09067819 */ /* 0x000fe200000006ff */
[----:B------:R-:W-:-:S12]  /*1730*/  ULEA UR5, UR4, UR14, 0x3 ;  /* 0x0000000e04057291 */ /* 0x000fd8000f8e183f */
.L_x_20:
[----:B0-----:R-:W-:-:S04]  /*1740*/  IMAD.U32 R7, RZ, RZ, UR5 ;  /* 0x00000005ff077e24 */ /* 0x001fc8000f8e00ff */
[----:B------:R0:W1:Y:S03]  /*1750*/  SYNCS.PHASECHK.TRANS64.TRYWAIT P0, [R7+URZ+0x36000], R6 ;  /* 0x03600006070075a7 */ /* 0x000066000800017f */
[----:B-1----:R-:W-:Y:S05]  /*1760*/  @!P0 NANOSLEEP.SYNCS 0x989680 ;  /* 0x009896800000895d */ /* 0x002fea0003900000 */
[----:B------:R-:W1:Y:S02]  /*1770*/  @!P0 SYNCS.PHASECHK.TRANS64 P0, [R7+URZ+0x36000], R6 ;  /* 0x03600006070085a7 */ /* 0x000e64000800007f */
[----:B-1----:R-:W-:Y:S05]  /*1780*/  @!P0 BRA `(.L_x_20) ;  /* 0xfffffffc00ec8947 */ /* 0x002fea000383ffff */
[----:B------:R-:W-:Y:S01]  /*1790*/  ULEA UR6, UR4, UR15, 0xa ;  /* 0x0000000f04067291 */ /* 0x000fe2000f8e503f */
[----:B------:R-:W-:Y:S01]  /*17a0*/  WARPGROUP.ARRIVE ;  /* 0x00000000000079c5 */ /* 0x000fe20000000000 */
[----:B------:R-:W-:Y:S02]  /*17b0*/  ULEA UR5, UR4, UR16, 0x9 ;  /* 0x0000001004057291 */ /* 0x000fe4000f8e483f */
[----:B------:R-:W-:Y:S01]  /*17c0*/  UIADD3 UR7, UR6, 0x200, URZ ;  /* 0x0000020006077890 */ /* 0x000fe2000fffe03f */
[----:B------:R-:W-:Y:S02]  /*17d0*/  UMOV UR11, 0x40000040 ;  /* 0x40000040000b7882 */ /* 0x000fe40000000000 */
[----:B------:R-:W-:Y:S01]  /*17e0*/  UMOV UR8, UR6 ;  /* 0x0000000600087c82 */ /* 0x000fe20008000000 */
[----:B------:R-:W-:Y:S01]  /*17f0*/  UMOV UR9, 0x40000040 ;  /* 0x4000004000097882 */ /* 0x000fe20000000000 */
[----:B------:R-:W-:Y:S02]  /*1800*/  UMOV UR10, UR5 ;  /* 0x00000005000a7c82 */ /* 0x000fe40008000000 */
[----:B------:R-:W-:Y:S01]  /*1810*/  HGMMA.64x64x16.F32.BF16 R56, gdesc[UR8].tnspA.tnspB, R56, UP0 ;  /* 0x60e00000083879f0 */ /* 0x000fe2000bf01838 */
[----:B------:R-:W-:Y:S01]  /*1820*/  UMOV UR8, UR7 ;  /* 0x0000000700087c82 */ /* 0x000fe20008000000 */
[----:B------:R-:W-:Y:S01]  /*1830*/  UMOV UR9, 0x40000040 ;  /* 0x4000004000097882 */ /* 0x000fe20000000000 */
[----:B------:R-:W-:Y:S01]  /*1840*/  UIADD3 UR7, UR6, 0x280, URZ ;  /* 0x0000028006077890 */ /* 0x000fe2000fffe03f */
[----:B------:R-:W-:Y:S01]  /*1850*/  HGMMA.64x64x16.F32.BF16 R24, gdesc[UR8].tnspA.tnspB, R24, UP0 ;  /* 0x60e00000081879f0 */ /* 0x000fe2000bf01818 */
[----:B------:R-:W-:-:S02]  /*1860*/  UIADD3 UR10, UR5, 0x80, URZ ;  /* 0x00000080050a7890 */ /* 0x000fc4000fffe03f */
        /* <DEDUP_REMOVED lines=24> */
[----:B------:R-:W-:Y:S03]  /*19f0*/  HGMMA.64x64x16.F32.BF16 R24, gdesc[UR8].tnspA.tnspB, R24, gsb0 ;  /* 0x60e00000081879f0 */ /* 0x000fe60008001818 */
[----:B------:R-:W-:Y:S02]  /*1a00*/  WARPGROUP.DEPBAR.LE gsb0, 0x1 ;  /* 0x00008000000079c5 */ /* 0x000fe40000010100 */
[----:B------:R-:W-:Y:S05]  /*1a10*/  @!P1 BRA `(.L_x_21) ;  /* 0x0000000000049947 */ /* 0x000fea0003800000 */
[----:B------:R-:W-:Y:S01]  /*1a20*/  BPT.TRAP 0x1 ;  /* 0x000000040000795c */ /* 0x000fe20000300000 */
.L_x_21:
[----:B------:R-:W-:-:S13]  /*1a30*/  ISETP.NE.AND P0, PT, R3, RZ, PT ;  /* 0x000000ff0300720c */ /* 0x000fda0003f05270 */
[----:B0-----:R-:W-:-:S05]  /*1a40*/  @P0 LEA R6, R5, UR14, 0x3 ;  /* 0x0000000e05060c11 */ /* 0x001fca000f8e18ff */
[----:B------:R-:W-:-:S05]  /*1a50*/  @P0 VIADD R7, R6, 0x36048 ;  /* 0x0003604806070836 */ /* 0x000fca0000000000 */
[----:B------:R-:W-:-:S04]  /*1a60*/  @P0 PRMT R7, R0, 0x654, R7 ;  /* 0x0000065400070816 */ /* 0x000fc80000000007 */
[----:B------:R0:W-:Y:S01]  /*1a70*/  @P0 SYNCS.ARRIVE.TRANS64.RED.A1T0 RZ, [R7+URZ], RZ ;  /* 0x000000ff07ff09a7 */ /* 0x0001e2000810043f */
[----:B------:R-:W-:-:S13]  /*1a80*/  ISETP.GT.U32.AND P0, PT, R2, 0x1, PT ;  /* 0x000000010200780c */ /* 0x000fda0003f04070 */
[----:B0-----:R-:W-:Y:S05]  /*1a90*/  @P0 BRA `(.L_x_22) ;  /* 0x0000000000040947 */ /* 0x001fea0003800000 */
[----:B------:R-:W-:Y:S01]  /*1aa0*/  BPT.TRAP 0x1 ;  /* 0x000000040000795c */ /* 0x000fe20000300000 */
.L_x_22:
[----:B------:R-:W-:Y:S01]  /*1ab0*/  UIADD3 UR4, UR4, 0x1, URZ ;  /* 0x0000000104047890 */ /* 0x000fe2000fffe03f */
[C---:B------:R-:W-:Y:S01]  /*1ac0*/  ISETP.GT.AND P1, PT, R4.reuse, 0x1, PT ;  /* 0x000000010400780c */ /* 0x040fe20003f24270 */
[----:B------:R-:W-:Y:S02]  /*1ad0*/  VIADD R5, R5, 0x1 ;  /* 0x0000000105057836 */ /* 0x000fe40000000000 */
[----:B------:R-:W-:Y:S01]  /*1ae0*/  UISETP.NE.AND UP0, UPT, UR4, 0x9, UPT ;  /* 0x000000090400788c */ /* 0x000fe2000bf05270 */
[----:B------:R-:W-:Y:S02]  /*1af0*/  VIADD R4, R4, 0xffffffff ;  /* 0xffffffff04047836 */ /* 0x000fe40000000000 */
[C---:B------:R-:W-:Y:S01]  /*1b00*/  ISETP.NE.AND P0, PT, R5.reuse, 0x9, PT ;  /* 0x000000090500780c */ /* 0x040fe20003f05270 */
[----:B------:R-:W-:Y:S02]  /*1b10*/  USEL UR5, URZ, 0x1, UP0 ;  /* 0x000000013f057887 */ /* 0x000fe40008000000 */
[----:B------:R-:W-:Y:S01]  /*1b20*/  USEL UR4, UR4, URZ, UP0 ;  /* 0x0000003f04047287 */ /* 0x000fe20008000000 */
[----:B------:R-:W-:Y:S01]  /*1b30*/  SEL R5, R5, RZ, P0 ;  /* 0x000000ff05057207 */ /* 0x000fe20000000000 */
[----:B------:R-:W-:-:S02]  /*1b40*/  UPLOP3.LUT UP0, UPT, UPT, UPT, UPT, 0x80, 0x0 ;  /* 0x000000000000789c */ /* 0x000fc40003f0f070 */
[----:B------:R-:W-:Y:S01]  /*1b50*/  LOP3.LUT R9, R9, UR5, RZ, 0x3c, !PT ;  /* 0x0000000509097c12 */ /* 0x000fe2000f8e3cff */
[----:B------:R-:W-:Y:S08]  /*1b60*/  @P1 BRA `(.L_x_23) ;  /* 0xfffffff800e01947 */ /* 0x000ff0000383ffff */
.L_x_18:
[----:B------:R-:W0:Y:S01]  /*1b70*/  LDC R4, c[0x0][0x294] ;  /* 0x0000a500ff047b82 */ /* 0x000e220000000800 */
[----:B------:R-:W-:Y:S02]  /*1b80*/  WARPGROUP.DEPBAR.LE gsb0, 0x0 ;  /* 0x00008000000079c5 */ /* 0x000fe40000010000 */
[----:B0-----:R-:W-:-:S13]  /*1b90*/  ISETP.GE.AND P0, PT, R4, 0x1, PT ;  /* 0x000000010400780c */ /* 0x001fda0003f06270 */
[----:B------:R-:W-:Y:S05]  /*1ba0*/  @!P0 BRA `(.L_x_24) ;  /* 0x00000000006c8947 */ /* 0x000fea0003800000 */
[----:B------:R-:W-:-:S04]  /*1bb0*/  LOP3.LUT R5, R2, 0x1, RZ, 0xfc, !PT ;  /* 0x0000000102057812 */ /* 0x000fc800078efcff */
[----:B------:R-:W-:-:S13]  /*1bc0*/  ISETP.NE.AND P0, PT, R5, 0x3, PT ;  /* 0x000000030500780c */ /* 0x000fda0003f05270 */
[----:B------:R-:W-:Y:S05]  /*1bd0*/  @!P0 BRA `(.L_x_25) ;  /* 0x0000000000048947 */ /* 0x000fea0003800000 */
[----:B------:R-:W-:Y:S01]  /*1be0*/  BPT.TRAP 0x1 ;  /* 0x000000040000795c */ /* 0x000fe20000300000 */
.L_x_25:
[----:B------:R-:W-:Y:S01]  /*1bf0*/  ISETP.NE.AND P0, PT, R3, RZ, PT ;  /* 0x000000ff0300720c */ /* 0x000fe20003f05270 */
[----:B------:R-:W-:Y:S01]  /*1c00*/  BSSY B0, `(.L_x_26) ;  /* 0x0000013000007945 */ /* 0x000fe20003800000 */
[----:B------:R-:W-:-:S11]  /*1c10*/  ISETP.GT.U32.AND P1, PT, R2, 0x1, PT ;  /* 0x000000010200780c */ /* 0x000fd60003f24070 */
[----:B------:R-:W-:Y:S05]  /*1c20*/  @!P0 BRA `(.L_x_27) ;  /* 0x0000000000408947 */ /* 0x000fea0003800000 */
[----:B------:R-:W-:Y:S01]  /*1c30*/  VIADD R4, R4, 0x3f ;  /* 0x0000003f04047836 */ /* 0x000fe20000000000 */
[----:B------:R-:W0:Y:S04]  /*1c40*/  S2R R6, SR_CgaCtaId ;  /* 0x0000000000067919 */ /* 0x000e280000008800 */
[----:B------:R-:W-:-:S04]  /*1c50*/  SHF.R.S32.HI R3, RZ, 0x1f, R4 ;  /* 0x0000001fff037819 */ /* 0x000fc80000011404 */
[----:B------:R-:W-:-:S04]  /*1c60*/  LEA.HI R3, R3, R4, RZ, 0x6 ;  /* 0x0000000403037211 */ /* 0x000fc800078f30ff */
[----:B------:R-:W-:-:S04]  /*1c70*/  SHF.R.S32.HI R3, RZ, 0x6, R3 ;  /* 0x00000006ff037819 */ /* 0x000fc80000011403 */
[----:B------:R-:W-:-:S05]  /*1c80*/  VIMNMX R2, R3, 0x1, PT ;  /* 0x0000000103027848 */ /* 0x000fca0003fe0100 */
[----:B------:R-:W-:-:S04]  /*1c90*/  IMAD.IADD R5, R3, 0x1, -R2 ;  /* 0x0000000103057824 */ /* 0x000fc800078e0a02 */
[----:B------:R-:W-:-:S05]  /*1ca0*/  IMAD.WIDE.U32 R2, R5, 0x38e38e39, RZ ;  /* 0x38e38e3905027825 */ /* 0x000fca00078e00ff */
[----:B------:R-:W-:Y:S02]  /*1cb0*/  SHF.R.U32.HI R2, RZ, 0x1, R3 ;  /* 0x00000001ff027819 */ /* 0x000fe40000011603 */
[----:B------:R-:W-:-:S03]  /*1cc0*/  MOV R3, 0x400 ;  /* 0x0000040000037802 */ /* 0x000fc60000000f00 */
[----:B------:R-:W-:Y:S01]  /*1cd0*/  IMAD R2, R2, -0x9, R5 ;  /* 0xfffffff702027824 */ /* 0x000fe200078e0205 */
[----:B0-----:R-:W-:-:S05]  /*1ce0*/  LEA R3, R6, R3, 0x18 ;  /* 0x0000000306037211 */ /* 0x001fca00078ec0ff */
[----:B------:R-:W-:-:S04]  /*1cf0*/  IMAD R2, R2, 0x8, R3 ;  /* 0x0000000802027824 */ /* 0x000fc800078e0203 */
[----:B------:R-:W-:-:S05]  /*1d00*/  VIADD R3, R2, 0x36048 ;  /* 0x0003604802037836 */ /* 0x000fca0000000000 */
[----:B------:R-:W-:-:S04]  /*1d10*/  PRMT R3, R0, 0x654, R3 ;  /* 0x0000065400037816 */ /* 0x000fc80000000003 */
[----:B------:R0:W-:Y:S03]  /*1d20*/  SYNCS.ARRIVE.TRANS64.RED.A1T0 RZ, [R3+URZ], RZ ;  /* 0x000000ff03ff79a7 */ /* 0x0001e6000810043f */
.L_x_27:
[----:B------:R-:W-:Y:S05]  /*1d30*/  BSYNC B0 ;  /* 0x0000000000007941 */ /* 0x000fea0003800000 */
.L_x_26:
[----:B------:R-:W-:Y:S05]  /*1d40*/  @P1 BRA `(.L_x_24) ;  /* 0x0000000000041947 */ /* 0x000fea0003800000 */
[----:B------:R-:W-:Y:S01]  /*1d50*/  BPT.TRAP 0x1 ;  /* 0x000000040000795c */ /* 0x000fe20000300000 */
.L_x_24:
[----:B------:R-:W0:Y:S01]  /*1d60*/  S2R R0, SR_TID.X ;  /* 0x0000000000007919 */ /* 0x000e220000002100 */
[----:B------:R-:W1:Y:S01]  /*1d70*/  LDC.64 R18, c[0x0][0x658] ;  /* 0x00019600ff127b82 */ /* 0x000e620000000a00 */
[----:B------:R-:W3:Y:S01]  /*1d80*/  S2R R11, SR_CTAID.X ;  /* 0x00000000000b7919 */ /* 0x000ee20000002500 */
[----:B0-----:R-:W-:-:S04]  /*1d90*/  SHF.R.S32.HI R3, RZ, 0x1f, R0 ;  /* 0x0000001fff037819 */ /* 0x001fc80000011400 */
[----:B------:R-:W-:Y:S01]  /*1da0*/  LEA.HI R3, R3, R0, RZ, 0x7 ;  /* 0x0000000003037211 */ /* 0x000fe200078f38ff */
[----:B---3--:R-:W-:-:S03]  /*1db0*/  IMAD.SHL.U32 R10, R11, 0x80, RZ ;  /* 0x000000800b0a7824 */ /* 0x008fc600078e00ff */
[----:B------:R-:W-:-:S05]  /*1dc0*/  LOP3.LUT R3, R3, 0xffffff80, RZ, 0xc0, !PT ;  /* 0xffffff8003037812 */ /* 0x000fca00078ec0ff */
[----:B------:R-:W-:Y:S02]  /*1dd0*/  IMAD.IADD R7, R0, 0x1, -R3 ;  /* 0x0000000100077824 */ /* 0x000fe400078e0a03 */
[----:B------:R-:W0:Y:S03]  /*1de0*/  LDC.64 R2, c[0x0][0x280] ;  /* 0x0000a000ff027b82 */ /* 0x000e260000000a00 */
[----:B------:R-:W-:-:S04]  /*1df0*/  SHF.R.S32.HI R6, RZ, 0x1f, R7 ;  /* 0x0000001fff067819 */ /* 0x000fc80000011407 */
[CC--:B------:R-:W-:Y:S02]  /*1e00*/  LEA.HI R0, R6.reuse, R7.reuse, RZ, 0x2 ;  /* 0x0000000706007211 */ /* 0x0c0fe400078f10ff */
[----:B------:R-:W-:Y:S02]  /*1e10*/  LEA.HI R6, R6, R7, RZ, 0x5 ;  /* 0x0000000706067211 */ /* 0x000fe400078f28ff */
[--C-:B------:R-:W-:Y:S02]  /*1e20*/  SHF.R.S32.HI R4, RZ, 0x2, R0.reuse ;  /* 0x00000002ff047819 */ /* 0x100fe40000011400 */
[----:B------:R-:W-:Y:S02]  /*1e30*/  SHF.R.S32.HI R5, RZ, 0x1f, R0 ;  /* 0x0000001fff057819 */ /* 0x000fe40000011400 */
[----:B------:R-:W-:Y:S02]  /*1e40*/  LOP3.LUT R0, R0, 0xfffffffc, RZ, 0xc0, !PT ;  /* 0xfffffffc00007812 */ /* 0x000fe400078ec0ff */
[----:B------:R-:W-:-:S02]  /*1e50*/  LEA.HI R5, R5, R4, RZ, 0x3 ;  /* 0x0000000405057211 */ /* 0x000fc400078f18ff */
[----:B------:R-:W-:Y:S01]  /*1e60*/  SHF.R.S32.HI R9, RZ, 0x5, R6 ;  /* 0x00000005ff097819 */ /* 0x000fe20000011406 */
[----:B------:R-:W-:Y:S01]  /*1e70*/  IMAD.IADD R0, R7, 0x1, -R0 ;  /* 0x0000000107007824 */ /* 0x000fe200078e0a00 */
[----:B------:R-:W-:Y:S02]  /*1e80*/  LOP3.LUT R5, R5, 0xfffffff8, RZ, 0xc0, !PT ;  /* 0xfffffff805057812 */ /* 0x000fe400078ec0ff */
[----:B0-----:R-:W-:Y:S01]  /*1e90*/  ISETP.GE.AND P0, PT, R10, R2, PT ;  /* 0x000000020a00720c */ /* 0x001fe20003f06270 */
[----:B------:R-:W-:Y:S02]  /*1ea0*/  IMAD.SHL.U32 R14, R0, 0x2, RZ ;  /* 0x00000002000e7824 */ /* 0x000fe400078e00ff */
[----:B------:R-:W-:-:S03]  /*1eb0*/  IMAD.IADD R4, R4, 0x1, -R5 ;  /* 0x0000000104047824 */ /* 0x000fc600078e0a05 */
[----:B------:R-:W-:Y:S02]  /*1ec0*/  SHF.R.S32.HI R15, RZ, 0x1f, R14 ;  /* 0x0000001fff0f7819 */ /* 0x000fe4000001140e */
[----:B------:R-:W-:-:S03]  /*1ed0*/  SHF.R.S32.HI R5, RZ, 0x1f, R4 ;  /* 0x0000001fff057819 */ /* 0x000fc60000011404 */
[----:B------:R-:W-:-:S04]  /*1ee0*/  IMAD.WIDE R22, R9, 0x10, R4 ;  /* 0x0000001009167825 */ /* 0x000fc800078e0204 */
[----:B------:R-:W-:Y:S01]  /*1ef0*/  IMAD.WIDE R22, R11, 0x80, R22 ;  /* 0x000000800b167825 */ /* 0x000fe200078e0216 */
[----:B-1----:R-:W-:Y:S06]  /*1f00*/  @P0 EXIT ;  /* 0x000000000000094d */ /* 0x002fec0003800000 */
[----:B------:R-:W-:Y:S01]  /*1f10*/  ULDC UR4, c[0x0][0x288] ;  /* 0x0000a20000047ab9 */ /* 0x000fe20000000800 */
[----:B------:R-:W-:Y:S01]  /*1f20*/  IMAD.SHL.U32 R95, R95, 0x40, RZ ;  /* 0x000000405f5f7824 */ /* 0x000fe200078e00ff */
[----:B------:R-:W-:Y:S01]  /*1f30*/  ISETP.GE.AND P0, PT, R91, UR4, PT ;  /* 0x000000045b007c0c */ /* 0x000fe2000bf06270 */
[-C--:B------:R-:W-:Y:S01]  /*1f40*/  IMAD.WIDE.U32 R6, R22, R18.reuse, R14 ;  /* 0x0000001216067225 */ /* 0x080fe200078e000e */
[----:B------:R-:W-:Y:S01]  /*1f50*/  SHF.R.S32.HI R98, RZ, 0x1f, R91 ;  /* 0x0000001fff627819 */ /* 0x000fe2000001145b */
[----:B------:R-:W-:Y:S01]  /*1f60*/  ULDC.64 UR4, c[0x0][0x660] ;  /* 0x0001980000047ab9 */ /* 0x000fe20000000a00 */
[----:B------:R-:W-:Y:S01]  /*1f70*/  ISETP.GE.OR P0, PT, R95, R3, P0 ;  /* 0x000000035f00720c */ /* 0x000fe20000706670 */
[----:B------:R-:W-:Y:S01]  /*1f80*/  IMAD R11, R23, R18, RZ ;  /* 0x00000012170b7224 */ /* 0x000fe200078e02ff */
[----:B------:R-:W-:Y:S01]  /*1f90*/  SHF.R.S32.HI R93, RZ, 0x1f, R95 ;  /* 0x0000001fff5d7819 */ /* 0x000fe2000001145f */
[----:B------:R-:W-:Y:S01]  /*1fa0*/  IMAD R12, R98, UR4, RZ ;  /* 0x00000004620c7c24 */ /* 0x000fe2000f8e02ff */
[----:B------:R-:W-:Y:S01]  /*1fb0*/  IADD3 R6, P1, R95, R6, RZ ;  /* 0x000000065f067210 */ /* 0x000fe20007f3e0ff */
[----:B------:R-:W-:-:S05]  /*1fc0*/  IMAD R11, R22, R19, R11 ;  /* 0x00000013160b7224 */ /* 0x000fca00078e020b */
[----:B------:R-:W-:-:S03]  /*1fd0*/  IADD3.X R7, R93, R7, R11, P1, !PT ;  /* 0x000000075d077210 */ /* 0x000fc60000ffe40b */
[----:B------:R-:W-:Y:S05]  /*1fe0*/  @P0 EXIT ;  /* 0x000000000000094d */ /* 0x000fea0003800000 */
[----:B------:R-:W-:Y:S01]  /*1ff0*/  ULDC UR6, c[0x0][0x28c] ;  /* 0x0000a30000067ab9 */ /* 0x000fe20000000800 */
[C---:B------:R-:W-:Y:S01]  /*2000*/  IMAD R11, R91.reuse, UR5, R12 ;  /* 0x000000055b0b7c24 */ /* 0x040fe2000f8e020c */
[----:B------:R-:W-:Y:S01]  /*2010*/  ISETP.GE.AND P0, PT, R8, UR6, PT ;  /* 0x0000000608007c0c */ /* 0x000fe2000bf06270 */
[----:B------:R-:W-:Y:S01]  /*2020*/  ULDC UR6, c[0x0][0x290] ;  /* 0x0000a40000067ab9 */ /* 0x000fe20000000800 */
[----:B------:R-:W-:Y:S01]  /*2030*/  IMAD.WIDE.U32 R6, R91, UR4, R6 ;  /* 0x000000045b067c25 */ /* 0x000fe2000f8e0006 */
[----:B------:R-:W-:Y:S01]  /*2040*/  SHF.R.S32.HI R12, RZ, 0x1f, R92 ;  /* 0x0000001fff0c7819 */ /* 0x000fe2000001145c */
[----:B------:R-:W-:Y:S01]  /*2050*/  ULDC.64 UR4, c[0x0][0x670] ;  /* 0x00019c0000047ab9 */ /* 0x000fe20000000a00 */
[----:B------:R-:W-:Y:S01]  /*2060*/  ISETP.GE.OR P0, PT, R92, UR6, P0 ;  /* 0x000000065c007c0c */ /* 0x000fe20008706670 */
[----:B------:R-:W-:Y:S02]  /*2070*/  IMAD.IADD R7, R7, 0x1, R11 ;  /* 0x0000000107077824 */ /* 0x000fe400078e020b */
[----:B------:R-:W-:-:S02]  /*2080*/  IMAD R11, R12, UR4, RZ ;  /* 0x000000040c0b7c24 */ /* 0x000fc4000f8e02ff */
[----:B------:R-:W-:-:S04]  /*2090*/  IMAD.WIDE.U32 R6, R92, UR4, R6 ;  /* 0x000000045c067c25 */ /* 0x000fc8000f8e0006 */
[----:B------:R-:W-:Y:S02]  /*20a0*/  IMAD R11, R92, UR5, R11 ;  /* 0x000000055c0b7c24 */ /* 0x000fe4000f8e020b */
[----:B------:R-:W-:Y:S01]  /*20b0*/  IMAD R9, R9, -0x10, -R10 ;  /* 0xfffffff009097824 */ /* 0x000fe200078e0a0a */
[----:B------:R-:W-:Y:S01]  /*20c0*/  SHF.R.S32.HI R10, RZ, 0x1f, R8 ;  /* 0x0000001fff0a7819 */ /* 0x000fe20000011408 */
[----:B------:R-:W-:Y:S06]  /*20d0*/  @P0 EXIT ;  /* 0x000000000000094d */ /* 0x000fec0003800000 */
[----:B------:R-:W-:Y:S01]  /*20e0*/  ULDC.64 UR4, c[0x0][0x668] ;  /* 0x00019a0000047ab9 */ /* 0x000fe20000000a00 */
[----:B------:R-:W-:Y:S01]  /*20f0*/  IMAD R0, R0, -0x2, R3 ;  /* 0xfffffffe00007824 */ /* 0x000fe200078e0203 */
[----:B----45:R-:W-:Y:S01]  /*2100*/  FSETP.NEU.AND P1, PT, R89, RZ, PT ;  /* 0x000000ff5900720b */ /* 0x030fe20003f2d000 */
[----:B------:R-:W-:Y:S01]  /*2110*/  IMAD.IADD R7, R7, 0x1, R11 ;  /* 0x0000000107077824 */ /* 0x000fe200078e020b */
[----:B------:R-:W-:Y:S01]  /*2120*/  IADD3 R88, R9, R2, -R4 ;  /* 0x0000000209587210 */ /* 0x000fe20007ffe804 */
[----:B------:R-:W-:Y:S01]  /*2130*/  IMAD R3, R10, UR4, RZ ;  /* 0x000000040a037c24 */ /* 0x000fe2000f8e02ff */
[----:B------:R-:W-:Y:S01]  /*2140*/  SHF.L.U64.HI R97, R18, 0x6, R19 ;  /* 0x0000000612617819 */ /* 0x000fe20000010213 */
[----:B------:R-:W-:Y:S01]  /*2150*/  IMAD.WIDE.U32 R16, R8, UR4, R6 ;  /* 0x0000000408107c25 */ /* 0x000fe2000f8e0006 */
[----:B------:R-:W-:-:S03]  /*2160*/  SHF.L.U64.HI R99, R18, 0x3, R19 ;  /* 0x0000000312637819 */ /* 0x000fc60000010213 */
[----:B------:R-:W-:Y:S01]  /*2170*/  IMAD R5, R8, UR5, R3 ;  /* 0x0000000508057c24 */ /* 0x000fe2000f8e0203 */
[----:B------:R-:W-:Y:S01]  /*2180*/  ULDC.64 UR4, c[0x0][0x640] ;  /* 0x0001900000047ab9 */ /* 0x000fe20000000a00 */
[----:B------:R-:W-:Y:S02]  /*2190*/  IMAD.IADD R0, R0, 0x1, -R95 ;  /* 0x0000000100007824 */ /* 0x000fe400078e0a5f */
[----:B------:R-:W-:Y:S02]  /*21a0*/  IMAD R3, R10, UR4, RZ ;  /* 0x000000040a037c24 */ /* 0x000fe4000f8e02ff */
[----:B------:R-:W-:Y:S01]  /*21b0*/  IMAD.SHL.U32 R94, R18, 0x40, RZ ;  /* 0x00000040125e7824 */ /* 0x000fe200078e00ff */
[----:B------:R-:W-:Y:S01]  /*21c0*/  ISETP.GT.AND P6, PT, R0, RZ, PT ;  /* 0x000000ff0000720c */ /* 0x000fe20003fc4270 */
[----:B------:R-:W-:Y:S02]  /*21d0*/  IMAD R7, R8, UR5, R3 ;  /* 0x0000000508077c24 */ /* 0x000fe4000f8e0203 */
[----:B------:R-:W-:Y:S01]  /*21e0*/  IMAD.SHL.U32 R18, R18, 0x8, RZ ;  /* 0x0000000812127824 */ /* 0x000fe200078e00ff */
[----:B------:R-:W-:Y:S01]  /*21f0*/  ISETP.GT.AND P0, PT, R88, RZ, P6 ;  /* 0x000000ff5800720c */ /* 0x000fe20003704270 */
[----:B------:R-:W-:Y:S01]  /*2200*/  IMAD.IADD R3, R17, 0x1, R5 ;  /* 0x0000000111037824 */ /* 0x000fe200078e0205 */
[----:B------:R-:W-:Y:S11]  /*2210*/  @!P1 BRA `(.L_x_28) ;  /* 0x00000034004c9947 */ /* 0x000ff60003800000 */
[----:B------:R-:W-:Y:S01]  /*2220*/  IADD3 R4, P1, R95, R14, RZ ;  /* 0x0000000e5f047210 */ /* 0x000fe20007f3e0ff */
[----:B------:R-:W-:Y:S01]  /*2230*/  ULDC.64 UR6, c[0x0][0x638] ;  /* 0x00018e0000067ab9 */ /* 0x000fe20000000a00 */
[----:B------:R-:W-:Y:S01]  /*2240*/  ULDC.64 UR8, c[0x0][0x648] ;  /* 0x0001920000087ab9 */ /* 0x000fe20000000a00 */
[----:B------:R-:W-:Y:S01]  /*2250*/  IMAD R98, R98, UR6, RZ ;  /* 0x0000000662627c24 */ /* 0x000fe2000f8e02ff */
[----:B------:R-:W-:Y:S01]  /*2260*/  ULDC.64 UR10, c[0x0][0x630] ;  /* 0x00018c00000a7ab9 */ /* 0x000fe20000000a00 */
[----:B------:R-:W-:Y:S01]  /*2270*/  IMAD.X R5, R93, 0x1, R15, P1 ;  /* 0x000000015d057824 */ /* 0x000fe200008e060f */
[----:B------:R-:W-:Y:S01]  /*2280*/  ULDC.64 UR14, c[0x0][0x628] ;  /* 0x00018a00000e7ab9 */ /* 0x000fe20000000a00 */
[C---:B------:R-:W-:Y:S02]  /*2290*/  IMAD R98, R91.reuse, UR7, R98 ;  /* 0x000000075b627c24 */ /* 0x040fe4000f8e0262 */
[----:B------:R-:W-:-:S04]  /*22a0*/  IMAD.WIDE.U32 R4, R91, UR6, R4 ;  /* 0x000000065b047c25 */ /* 0x000fc8000f8e0004 */
[----:B------:R-:W-:Y:S02]  /*22b0*/  IMAD R9, R12, UR8, RZ ;  /* 0x000000080c097c24 */ /* 0x000fe4000f8e02ff */
[----:B------:R-:W-:Y:S02]  /*22c0*/  IMAD.IADD R5, R5, 0x1, R98 ;  /* 0x0000000105057824 */ /* 0x000fe400078e0262 */
[C---:B------:R-:W-:Y:S02]  /*22d0*/  IMAD R96, R92.reuse, UR9, R9 ;  /* 0x000000095c607c24 */ /* 0x040fe4000f8e0209 */
[----:B------:R-:W-:-:S04]  /*22e0*/  IMAD.WIDE.U32 R4, R92, UR8, R4 ;  /* 0x000000085c047c25 */ /* 0x000fc8000f8e0004 */
[----:B------:R-:W-:Y:S02]  /*22f0*/  IMAD.IADD R5, R5, 0x1, R96 ;  /* 0x0000000105057824 */ /* 0x000fe400078e0260 */
[----:B------:R-:W-:Y:S02]  /*2300*/  IMAD R19, R23, UR10, RZ ;  /* 0x0000000a17137c24 */ /* 0x000fe4000f8e02ff */
[----:B------:R-:W-:-:S04]  /*2310*/  IMAD.WIDE.U32 R12, R8, UR4, R4 ;  /* 0x00000004080c7c25 */ /* 0x000fc8000f8e0004 */
[----:B------:R-:W-:Y:S02]  /*2320*/  IMAD.IADD R11, R7, 0x1, R13 ;  /* 0x00000001070b7824 */ /* 0x000fe400078e020d */
[----:B------:R-:W-:Y:S02]  /*2330*/  IMAD.MOV.U32 R10, RZ, RZ, R12 ;  /* 0x000000ffff0a7224 */ /* 0x000fe400078e000c */
[C---:B------:R-:W-:Y:S02]  /*2340*/  IMAD R19, R22.reuse, UR11, R19 ;  /* 0x0000000b16137c24 */ /* 0x040fe4000f8e0213 */
[----:B------:R-:W-:-:S04]  /*2350*/  IMAD.WIDE.U32 R4, R22, UR10, R10 ;  /* 0x0000000a16047c25 */ /* 0x000fc8000f8e000a */
[----:B------:R-:W-:Y:S01]  /*2360*/  IMAD.IADD R5, R5, 0x1, R19 ;  /* 0x0000000105057824 */ /* 0x000fe200078e0213 */
[----:B------:R-:W-:-:S04]  /*2370*/  LEA R20, P1, R4, UR14, 0x1 ;  /* 0x0000000e04147c11 */ /* 0x000fc8000f8208ff */
[----:B------:R-:W-:-:S05]  /*2380*/  LEA.HI.X R21, R4, UR15, R5, 0x1, P1 ;  /* 0x0000000f04157c11 */ /* 0x000fca00088f0c05 */
[----:B------:R0:W3:Y:S01]  /*2390*/  @P0 LDG.E.LTC128B.U16 R17, desc[UR12][R20.64] ;  /* 0x0000000c14110981 */ /* 0x0000e2000c1e1520 */
[----:B------:R-:W-:Y:S01]  /*23a0*/  IMAD.WIDE.U32 R8, R8, UR4, RZ ;  /* 0x0000000408087c25 */ /* 0x000fe2000f8e00ff */
[----:B------:R-:W-:Y:S01]  /*23b0*/  ULDC.64 UR4, c[0x0][0x650] ;  /* 0x0001940000047ab9 */ /* 0x000fe20000000a00 */
[----:B------:R-:W-:Y:S01]  /*23c0*/  ISETP.GT.AND P4, PT, R0, 0x1, PT ;  /* 0x000000010000780c */ /* 0x000fe20003f84270 */
[----:B------:R-:W-:Y:S01]  /*23d0*/  BSSY B0, `(.L_x_29) ;  /* 0x0000019000007945 */ /* 0x000fe20003800000 */
[----:B------:R-:W-:Y:S02]  /*23e0*/  IMAD.IADD R7, R9, 0x1, R7 ;  /* 0x0000000109077824 */ /* 0x000fe400078e0207 */
[----:B------:R-:W-:Y:S01]  /*23f0*/  IMAD.MOV.U32 R6, RZ, RZ, R8 ;  /* 0x000000ffff067224 */ /* 0x000fe200078e0008 */
[----:B------:R-:W-:-:S03]  /*2400*/  P2R R100, PR, RZ, 0x10 ;  /* 0x00000010ff647803 */ /* 0x000fc60000000000 */
[----:B------:R-:W-:-:S04]  /*2410*/  IMAD.WIDE.U32 R4, R22, UR10, R6 ;  /* 0x0000000a16047c25 */ /* 0x000fc8000f8e0006 */
[----:B------:R-:W-:Y:S02]  /*2420*/  IMAD.IADD R5, R19, 0x1, R5 ;  /* 0x0000000113057824 */ /* 0x000fe400078e0205 */
[----:B------:R-:W-:-:S04]  /*2430*/  IMAD.WIDE.U32 R4, R92, UR8, R4 ;  /* 0x000000085c047c25 */ /* 0x000fc8000f8e0004 */
[----:B------:R-:W-:Y:S02]  /*2440*/  IMAD.IADD R5, R96, 0x1, R5 ;  /* 0x0000000160057824 */ /* 0x000fe400078e0205 */
[----:B------:R-:W-:-:S04]  /*2450*/  IMAD.WIDE.U32 R4, R91, UR6, R4 ;  /* 0x000000065b047c25 */ /* 0x000fc8000f8e0004 */
[----:B------:R-:W-:Y:S01]  /*2460*/  IMAD.IADD R101, R98, 0x1, R5 ;  /* 0x0000000162657824 */ /* 0x000fe200078e0205 */
[----:B0-----:R-:W-:Y:S02]  /*2470*/  IADD3 R20, P2, P3, R95, R4, R14 ;  /* 0x000000045f147210 */ /* 0x001fe40007b5e00e */
[C---:B------:R-:W-:Y:S02]  /*2480*/  LEA R4, P1, R16.reuse, UR4, 0x1 ;  /* 0x0000000410047c11 */ /* 0x040fe4000f8208ff */
[----:B------:R-:W-:Y:S02]  /*2490*/  IADD3.X R101, R93, R101, R15, P2, P3 ;  /* 0x000000655d657210 */ /* 0x000fe400017e640f */
[----:B------:R-:W-:Y:S02]  /*24a0*/  LEA.HI.X R5, R16, UR5, R3, 0x1, P1 ;  /* 0x0000000510057c11 */ /* 0x000fe400088f0c03 */
[----:B------:R-:W-:Y:S01]  /*24b0*/  ISETP.GT.AND P1, PT, R88, RZ, P4 ;  /* 0x000000ff5800720c */ /* 0x000fe20002724270 */
[----:B---3--:R-:W-:-:S04]  /*24c0*/  IMAD.U32 R2, R17, 0x10000, RZ ;  /* 0x0001000011027824 */ /* 0x008fc800078e00ff */
[----:B------:R-:W-:Y:S01]  /*24d0*/  FMUL R21, R2, R89 ;  /* 0x0000005902157220 */ /* 0x000fe20000400000 */
[----:B------:R-:W-:-:S03]  /*24e0*/  LEA R2, P2, R20, UR14, 0x1 ;  /* 0x0000000e14027c11 */ /* 0x000fc6000f8408ff */
[----:B--2---:R-:W-:Y:S01]  /*24f0*/  FFMA R21, R56, R90, R21 ;  /* 0x0000005a38157223 */ /* 0x004fe20000000015 */
[----:B------:R-:W-:Y:S02]  /*2500*/  LEA.HI.X R3, R20, UR15, R101, 0x1, P2 ;  /* 0x0000000f14037c11 */ /* 0x000fe400090f0c65 */
[----:B------:R-:W-:Y:S02]  /*2510*/  PRMT R56, R17, 0x7610, R56 ;  /* 0x0000761011387816 */ /* 0x000fe40000000038 */
[----:B------:R-:W-:-:S05]  /*2520*/  F2FP.BF16.F32.PACK_AB R21, RZ, R21 ;  /* 0x00000015ff15723e */ /* 0x000fca00000010ff */
[----:B------:R0:W-:Y:S01]  /*2530*/  @P0 STG.E.U16 desc[UR12][R4.64], R21 ;  /* 0x0000001504000986 */ /* 0x0001e2000c10150c */
[----:B------:R-:W-:Y:S05]  /*2540*/  @!P1 BRA `(.L_x_30) ;  /* 0x0000000000049947 */ /* 0x000fea0003800000 */
[----:B------:R1:W5:Y:S02]  /*2550*/  LDG.E.LTC128B.U16 R56, desc[UR12][R2.64+0x2] ;  /* 0x0000020c02387981 */ /* 0x000364000c1e1520 */
.L_x_30:
[----:B------:R-:W-:Y:S05]  /*2560*/  BSYNC B0 ;  /* 0x0000000000007941 */ /* 0x000fea0003800000 */
.L_x_29:
[----:B------:R-:W-:Y:S01]  /*2570*/  USHF.L.U32 UR4, UR10, 0x3, URZ ;  /* 0x000000030a047899 */ /* 0x000fe2000800063f */
[----:B-----5:R-:W-:Y:S01]  /*2580*/  IMAD.U32 R16, R56, 0x10000, RZ ;  /* 0x0001000038107824 */ /* 0x020fe200078e00ff */
[----:B------:R-:W-:Y:S01]  /*2590*/  USHF.L.U64.HI UR5, UR10, 0x3, UR11 ;  /* 0x000000030a057899 */ /* 0x000fe2000801020b */
[----:B------:R-:W-:Y:S02]  /*25a0*/  ISETP.GT.AND P0, PT, R88, 0x8, P6 ;  /* 0x000000085800780c */ /* 0x000fe40003704270 */
[----:B------:R-:W-:Y:S01]  /*25b0*/  FMUL R102, R16, R89 ;  /* 0x0000005910667220 */ /* 0x000fe20000400000 */
[----:B------:R-:W-:Y:S02]  /*25c0*/  IMAD.U32 R20, RZ, RZ, UR4 ;  /* 0x00000004ff147e24 */ /* 0x000fe4000f8e00ff */
[----:B0-----:R-:W-:Y:S02]  /*25d0*/  IMAD.U32 R21, RZ, RZ, UR5 ;  /* 0x00000005ff157e24 */ /* 0x001fe4000f8e00ff */
[----:B------:R-:W-:Y:S01]  /*25e0*/  FFMA R102, R57, R90, R102 ;  /* 0x0000005a39667223 */ /* 0x000fe20000000066 */
[----:B------:R-:W-:-:S04]  /*25f0*/  IMAD.WIDE.U32 R16, R22, UR10, R20 ;  /* 0x0000000a16107c25 */ /* 0x000fc8000f8e0014 */
[----:B------:R-:W-:Y:S01]  /*2600*/  F2FP.BF16.F32.PACK_AB R57, RZ, R102 ;  /* 0x00000066ff39723e */ /* 0x000fe200000010ff */
[----:B------:R-:W-:Y:S01]  /*2610*/  IMAD.IADD R19, R19, 0x1, R17 ;  /* 0x0000000113137824 */ /* 0x000fe200078e0211 */
[----:B------:R-:W-:-:S03]  /*2620*/  IADD3 R17, P2, R12, R16, RZ ;  /* 0x000000100c117210 */ /* 0x000fc60007f5e0ff */
[----:B------:R0:W-:Y:S02]  /*2630*/  @P1 STG.E.U16 desc[UR12][R4.64+0x2], R57 ;  /* 0x0000023904001986 */ /* 0x0001e4000c10150c */
[----:B------:R-:W-:Y:S01]  /*2640*/  IMAD.X R104, R19, 0x1, R11, P2 ;  /* 0x0000000113687824 */ /* 0x000fe200010e060b */
[----:B------:R-:W-:-:S04]  /*2650*/  LEA R102, P2, R17, UR14, 0x1 ;  /* 0x0000000e11667c11 */ /* 0x000fc8000f8408ff */
[----:B------:R-:W-:-:S05]  /*2660*/  LEA.HI.X R103, R17, UR15, R104, 0x1, P2 ;  /* 0x0000000f11677c11 */ /* 0x000fca00090f0c68 */
[----:B------:R-:W2:Y:S01]  /*2670*/  @P0 LDG.E.LTC128B.U16 R56, desc[UR12][R102.64] ;  /* 0x0000000c66380981 */ /* 0x000ea2000c1e1520 */
[----:B------:R-:W-:Y:S01]  /*2680*/  IADD3 R16, P1, R8, R16, RZ ;  /* 0x0000001008107210 */ /* 0x000fe20007f3e0ff */
[C---:B------:R-:W-:Y:S01]  /*2690*/  IMAD.SHL.U32 R101, R18.reuse, 0x2, RZ ;  /* 0x0000000212657824 */ /* 0x040fe200078e00ff */
[----:B------:R-:W-:Y:S01]  /*26a0*/  SHF.L.U64.HI R99, R18, 0x1, R99 ;  /* 0x0000000112637819 */ /* 0x000fe20000010263 */
[----:B------:R-:W-:Y:S02]  /*26b0*/  BSSY B0, `(.L_x_31) ;  /* 0x0000014000007945 */ /* 0x000fe40003800000 */
[----:B------:R-:W-:Y:S01]  /*26c0*/  IMAD.X R17, R19, 0x1, R7, P1 ;  /* 0x0000000113117824 */ /* 0x000fe200008e0607 */
[----:B------:R-:W-:Y:S01]  /*26d0*/  IADD3 R18, P1, R101, R4, RZ ;  /* 0x0000000465127210 */ /* 0x000fe20007f3e0ff */
[----:B------:R-:W-:-:S04]  /*26e0*/  IMAD.WIDE.U32 R16, R92, UR8, R16 ;  /* 0x000000085c107c25 */ /* 0x000fc8000f8e0010 */
[----:B------:R-:W-:Y:S02]  /*26f0*/  IMAD.IADD R17, R96, 0x1, R17 ;  /* 0x0000000160117824 */ /* 0x000fe400078e0211 */
[----:B------:R-:W-:-:S04]  /*2700*/  IMAD.WIDE.U32 R16, R91, UR6, R16 ;  /* 0x000000065b107c25 */ /* 0x000fc8000f8e0010 */
[----:B--2---:R-:W-:-:S04]  /*2710*/  IMAD.U32 R104, R56, 0x10000, RZ ;  /* 0x0001000038687824 */ /* 0x004fc800078e00ff */
[----:B------:R-:W-:-:S04]  /*2720*/  FMUL R19, R104, R89 ;  /* 0x0000005968137220 */ /* 0x000fc80000400000 */
[----:B------:R-:W-:Y:S01]  /*2730*/  FFMA R19, R58, R90, R19 ;  /* 0x0000005a3a137223 */ /* 0x000fe20000000013 */
[----:B------:R-:W-:Y:S01]  /*2740*/  IMAD.IADD R58, R98, 0x1, R17 ;  /* 0x00000001623a7824 */ /* 0x000fe200078e0211 */
[----:B------:R-:W-:-:S03]  /*2750*/  IADD3 R17, P2, P3, R95, R16, R14 ;  /* 0x000000105f117210 */ /* 0x000fc60007b5e00e */
[----:B0-----:R-:W-:Y:S01]  /*2760*/  F2FP.BF16.F32.PACK_AB R57, RZ, R19 ;  /* 0x00000013ff39723e */ /* 0x001fe200000010ff */
[----:B------:R-:W-:Y:S01]  /*2770*/  IMAD.X R19, R99, 0x1, R5, P1 ;  /* 0x0000000163137824 */ /* 0x000fe200008e0605 */
[----:B------:R-:W-:Y:S02]  /*2780*/  IADD3.X R58, R93, R58, R15, P2, P3 ;  /* 0x0000003a5d3a7210 */ /* 0x000fe400017e640f */
[----:B------:R-:W-:Y:S02]  /*2790*/  ISETP.GT.AND P2, PT, R88, 0x8, P4 ;  /* 0x000000085800780c */ /* 0x000fe40002744270 */
[----:B------:R0:W-:Y:S01]  /*27a0*/  @P0 STG.E.U16 desc[UR12][R18.64], R57 ;  /* 0x0000003912000986 */ /* 0x0001e2000c10150c */
[----:B------:R-:W-:-:S04]  /*27b0*/  LEA R16, P3, R17, UR14, 0x1 ;  /* 0x0000000e11107c11 */ /* 0x000fc8000f8608ff */
[----:B------:R-:W-:-:S06]  /*27c0*/  LEA.HI.X R17, R17, UR15, R58, 0x1, P3 ;  /* 0x0000000f11117c11 */ /* 0x000fcc00098f0c3a */
[----:B------:R-:W-:Y:S05]  /*27d0*/  @!P2 BRA `(.L_x_32) ;  /* 0x000000000004a947 */ /* 0x000fea0003800000 */
[----:B------:R2:W5:Y:S02]  /*27e0*/  LDG.E.LTC128B.U16 R56, desc[UR12][R16.64+0x2] ;  /* 0x0000020c10387981 */ /* 0x000564000c1e1520 */
.L_x_32:
[----:B------:R-:W-:Y:S05]  /*27f0*/  BSYNC B0 ;  /* 0x0000000000007941 */ /* 0x000fea0003800000 */
.L_x_31:
[----:B-----5:R-:W-:Y:S01]  /*2800*/  IMAD.U32 R58, R56, 0x10000, RZ ;  /* 0x00010000383a7824 */ /* 0x020fe200078e00ff */
[----:B------:R-:W-:Y:S01]  /*2810*/  ISETP.GT.AND P3, PT, R0, 0x8, PT ;  /* 0x000000080000780c */ /* 0x000fe20003f64270 */
[----:B------:R-:W-:Y:S02]  /*2820*/  BSSY B0, `(.L_x_33) ;  /* 0x0000009000007945 */ /* 0x000fe40003800000 */
[----:B------:R-:W-:Y:S01]  /*2830*/  FMUL R58, R58, R89 ;  /* 0x000000593a3a7220 */ /* 0x000fe20000400000 */
[----:B------:R-:W-:-:S03]  /*2840*/  ISETP.GT.AND P0, PT, R88, RZ, P3 ;  /* 0x000000ff5800720c */ /* 0x000fc60001f04270 */
[----:B------:R-:W-:-:S05]  /*2850*/  FFMA R58, R59, R90, R58 ;  /* 0x0000005a3b3a7223 */ /* 0x000fca000000003a */
[----:B0-----:R-:W-:Y:S02]  /*2860*/  F2FP.BF16.F32.PACK_AB R57, RZ, R58 ;  /* 0x0000003aff39723e */ /* 0x001fe400000010ff */
[----:B------:R-:W-:-:S03]  /*2870*/  P2R R58, PR, RZ, 0x8 ;  /* 0x00000008ff3a7803 */ /* 0x000fc60000000000 */
[----:B------:R0:W-:Y:S01]  /*2880*/  @P2 STG.E.U16 desc[UR12][R18.64+0x2], R57 ;  /* 0x0000023912002986 */ /* 0x0001e2000c10150c */
[----:B------:R-:W-:Y:S05]  /*2890*/  @!P0 BRA `(.L_x_34) ;  /* 0x0000000000048947 */ /* 0x000fea0003800000 */
[----:B------:R3:W5:Y:S02]  /*28a0*/  LDG.E.LTC128B.U16 R56, desc[UR12][R2.64+0x10] ;  /* 0x0000100c02387981 */ /* 0x000764000c1e1520 */
.L_x_34:
[----:B------:R-:W-:Y:S05]  /*28b0*/  BSYNC B0 ;  /* 0x0000000000007941 */ /* 0x000fea0003800000 */
.L_x_33:
[----:B-----5:R-:W-:Y:S01]  /*28c0*/  IMAD.U32 R102, R56, 0x10000, RZ ;  /* 0x0001000038667824 */ /* 0x020fe200078e00ff */
[----:B------:R-:W-:Y:S01]  /*28d0*/  ISETP.GT.AND P2, PT, R0, 0x9, PT ;  /* 0x000000090000780c */ /* 0x000fe20003f44270 */
[----:B------:R-:W-:Y:S02]  /*28e0*/  BSSY B0, `(.L_x_35) ;  /* 0x000000a000007945 */ /* 0x000fe40003800000 */
[----:B0-----:R-:W-:Y:S01]  /*28f0*/  FMUL R57, R102, R89 ;  /* 0x0000005966397220 */ /* 0x001fe20000400000 */
[----:B------:R-:W-:Y:S02]  /*2900*/  ISETP.GT.AND P1, PT, R88, RZ, P2 ;  /* 0x000000ff5800720c */ /* 0x000fe40001724270 */
[----:B------:R-:W-:Y:S01]  /*2910*/  PRMT R102, R56, 0x7610, R102 ;  /* 0x0000761038667816 */ /* 0x000fe20000000066 */
[----:B------:R-:W-:Y:S01]  /*2920*/  FFMA R57, R60, R90, R57 ;  /* 0x0000005a3c397223 */ /* 0x000fe20000000039 */
[----:B------:R-:W-:-:S04]  /*2930*/  P2R R60, PR, RZ, 0x4 ;  /* 0x00000004ff3c7803 */ /* 0x000fc80000000000 */
[----:B------:R-:W-:-:S05]  /*2940*/  F2FP.BF16.F32.PACK_AB R57, RZ, R57 ;  /* 0x00000039ff39723e */ /* 0x000fca00000010ff */
[----:B------:R0:W-:Y:S01]  /*2950*/  @P0 STG.E.U16 desc[UR12][R4.64+0x10], R57 ;  /* 0x0000103904000986 */ /* 0x0001e2000c10150c */
[----:B------:R-:W-:Y:S05]  /*2960*/  @!P1 BRA `(.L_x_36) ;  /* 0x0000000000049947 */ /* 0x000fea0003800000 */
[----:B------:R4:W5:Y:S02]  /*2970*/  LDG.E.LTC128B.U16 R102, desc[UR12][R2.64+0x12] ;  /* 0x0000120c02667981 */ /* 0x000964000c1e1520 */
.L_x_36:
[----:B------:R-:W-:Y:S05]  /*2980*/  BSYNC B0 ;  /* 0x0000000000007941 */ /* 0x000fea0003800000 */
.L_x_35:
[----:B-----5:R-:W-:Y:S01]  /*2990*/  IMAD.U32 R56, R102, 0x10000, RZ ;  /* 0x0001000066387824 */ /* 0x020fe200078e00ff */
[----:B------:R-:W-:Y:S01]  /*29a0*/  IADD3 R59, P0, R22, 0x40, RZ ;  /* 0x00000040163b7810 */ /* 0x000fe20007f1e0ff */
[----:B------:R-:W-:Y:S02]  /*29b0*/  BSSY B0, `(.L_x_37) ;  /* 0x000000e000007945 */ /* 0x000fe40003800000 */
[----:B------:R-:W-:Y:S02]  /*29c0*/  FMUL R56, R56, R89 ;  /* 0x0000005938387220 */ /* 0x000fe40000400000 */
[----:B------:R-:W-:Y:S01]  /*29d0*/  IMAD.X R22, RZ, RZ, R23, P0 ;  /* 0x000000ffff167224 */ /* 0x000fe200000e0617 */
[----:B------:R-:W-:Y:S01]  /*29e0*/  ISETP.GT.AND P0, PT, R88, 0x8, P3 ;  /* 0x000000085800780c */ /* 0x000fe20001f04270 */
[----:B------:R-:W-:Y:S02]  /*29f0*/  FFMA R56, R61, R90, R56 ;  /* 0x0000005a3d387223 */ /* 0x000fe40000000038 */
[----:B------:R-:W-:-:S03]  /*2a00*/  IMAD R22, R22, UR10, RZ ;  /* 0x0000000a16167c24 */ /* 0x000fc6000f8e02ff */
[----:B------:R-:W-:Y:S01]  /*2a10*/  F2FP.BF16.F32.PACK_AB R23, RZ, R56 ;  /* 0x00000038ff17723e */ /* 0x000fe200000010ff */
[C---:B------:R-:W-:Y:S02]  /*2a20*/  IMAD R61, R59.reuse, UR11, R22 ;  /* 0x0000000b3b3d7c24 */ /* 0x040fe4000f8e0216 */
[----:B0-----:R-:W-:Y:S01]  /*2a30*/  IMAD.WIDE.U32 R56, R59, UR10, R6 ;  /* 0x0000000a3b387c25 */ /* 0x001fe2000f8e0006 */
[----:B------:R-:W-:-:S03]  /*2a40*/  PRMT R22, R23, 0x7610, R22 ;  /* 0x0000761017167816 */ /* 0x000fc60000000016 */
[----:B------:R-:W-:Y:S02]  /*2a50*/  IMAD.IADD R23, R61, 0x1, R57 ;  /* 0x000000013d177824 */ /* 0x000fe400078e0239 */
[----:B------:R0:W-:Y:S01]  /*2a60*/  @P1 STG.E.U16 desc[UR12][R4.64+0x12], R22 ;  /* 0x0000121604001986 */ /* 0x0001e2000c10150c */
[----:B------:R-:W-:Y:S05]  /*2a70*/  @!P0 BRA `(.L_x_38) ;  /* 0x0000000000048947 */ /* 0x000fea0003800000 */
[----:B------:R0:W5:Y:S02]  /*2a80*/  LDG.E.LTC128B.U16 R102, desc[UR12][R16.64+0x10] ;  /* 0x0000100c10667981 */ /* 0x000164000c1e1520 */
.L_x_38:
[----:B------:R-:W-:Y:S05]  /*2a90*/  BSYNC B0 ;  /* 0x0000000000007941 */ /* 0x000fea0003800000 */
.L_x_37:
[----:B-----5:R-:W-:Y:S01]  /*2aa0*/  IMAD.U32 R6, R102, 0x10000, RZ ;  /* 0x0001000066067824 */ /* 0x020fe200078e00ff */
[----:B------:R-:W-:Y:S01]  /*2ab0*/  BSSY B0, `(.L_x_39) ;  /* 0x0000016000007945 */ /* 0x000fe20003800000 */
[----:B------:R-:W-:-:S04]  /*2ac0*/  IMAD.WIDE.U32 R20, R59, UR10, R20 ;  /* 0x0000000a3b147c25 */ /* 0x000fc8000f8e0014 */
[----:B------:R-:W-:Y:S01]  /*2ad0*/  FMUL R57, R6, R89 ;  /* 0x0000005906397220 */ /* 0x000fe20000400000 */
[----:B0-----:R-:W-:Y:S01]  /*2ae0*/  IMAD.MOV.U32 R22, RZ, RZ, R56 ;  /* 0x000000ffff167224 */ /* 0x001fe200078e0038 */
[----:B------:R-:W-:Y:S01]  /*2af0*/  IADD3 R6, P1, R8, R20, RZ ;  /* 0x0000001408067210 */ /* 0x000fe20007f3e0ff */
[----:B------:R-:W-:Y:S02]  /*2b00*/  IMAD.IADD R9, R61, 0x1, R21 ;  /* 0x000000013d097824 */ /* 0x000fe400078e0215 */
[----:B------:R-:W-:Y:S01]  /*2b10*/  FFMA R57, R62, R90, R57 ;  /* 0x0000005a3e397223 */ /* 0x000fe20000000039 */
[----:B------:R-:W-:-:S04]  /*2b20*/  IMAD.WIDE.U32 R22, R92, UR8, R22 ;  /* 0x000000085c167c25 */ /* 0x000fc8000f8e0016 */
[----:B------:R-:W-:Y:S01]  /*2b30*/  IMAD.X R7, R9, 0x1, R7, P1 ;  /* 0x0000000109077824 */ /* 0x000fe200008e0607 */
[----:B------:R-:W-:Y:S01]  /*2b40*/  ISETP.GT.AND P1, PT, R88, 0x8, P2 ;  /* 0x000000085800780c */ /* 0x000fe20001724270 */
[----:B------:R-:W-:Y:S01]  /*2b50*/  IMAD.IADD R23, R96, 0x1, R23 ;  /* 0x0000000160177824 */ /* 0x000fe200078e0217 */
[----:B------:R-:W-:Y:S01]  /*2b60*/  F2FP.BF16.F32.PACK_AB R57, RZ, R57 ;  /* 0x00000039ff39723e */ /* 0x000fe200000010ff */
[----:B------:R-:W-:-:S04]  /*2b70*/  IMAD.WIDE.U32 R6, R92, UR8, R6 ;  /* 0x000000085c067c25 */ /* 0x000fc8000f8e0006 */
[----:B------:R-:W-:Y:S01]  /*2b80*/  IMAD.WIDE.U32 R22, R91, UR6, R22 ;  /* 0x000000065b167c25 */ /* 0x000fe2000f8e0016 */
[----:B------:R0:W-:Y:S03]  /*2b90*/  @P0 STG.E.U16 desc[UR12][R18.64+0x10], R57 ;  /* 0x0000103912000986 */ /* 0x0001e6000c10150c */
[----:B------:R-:W-:Y:S01]  /*2ba0*/  IMAD.IADD R7, R96, 0x1, R7 ;  /* 0x0000000160077824 */ /* 0x000fe200078e0207 */
[----:B------:R-:W-:Y:S01]  /*2bb0*/  IADD3 R8, P0, P2, R95, R22, R14 ;  /* 0x000000165f087210 */ /* 0x000fe20007a1e00e */
[----:B------:R-:W-:Y:S02]  /*2bc0*/  IMAD.IADD R23, R98, 0x1, R23 ;  /* 0x0000000162177824 */ /* 0x000fe400078e0217 */
[----:B------:R-:W-:-:S03]  /*2bd0*/  IMAD.WIDE.U32 R6, R91, UR6, R6 ;  /* 0x000000065b067c25 */ /* 0x000fc6000f8e0006 */
[----:B------:R-:W-:Y:S01]  /*2be0*/  IADD3.X R91, R93, R23, R15, P0, P2 ;  /* 0x000000175d5b7210 */ /* 0x000fe200007e440f */
[----:B------:R-:W-:Y:S06]  /*2bf0*/  @!P1 BRA `(.L_x_40) ;  /* 0x0000000000049947 */ /* 0x000fec0003800000 */
[----:B------:R0:W5:Y:S02]  /*2c00*/  LDG.E.LTC128B.U16 R102, desc[UR12][R16.64+0x12] ;  /* 0x0000120c10667981 */ /* 0x000164000c1e1520 */
.L_x_40:
[----:B------:R-:W-:Y:S05]  /*2c10*/  BSYNC B0 ;  /* 0x0000000000007941 */ /* 0x000fea0003800000 */
.L_x_39:
[----:B-----5:R-:W-:Y:S01]  /*2c20*/  IMAD.U32 R22, R102, 0x10000, RZ ;  /* 0x0001000066167824 */ /* 0x020fe200078e00ff */
[----:B------:R-:W-:Y:S01]  /*2c30*/  IADD3 R95, P0, P2, R95, R6, R14 ;  /* 0x000000065f5f7210 */ /* 0x000fe20007a1e00e */
[----:B------:R-:W-:Y:S01]  /*2c40*/  IMAD.IADD R14, R98, 0x1, R7 ;  /* 0x00000001620e7824 */ /* 0x000fe200078e0207 */
[----:B------:R-:W-:Y:S01]  /*2c50*/  SHF.L.U64.HI R97, R94, 0x1, R97 ;  /* 0x000000015e617819 */ /* 0x000fe20000010261 */
[----:B------:R-:W-:Y:S01]  /*2c60*/  FMUL R22, R22, R89 ;  /* 0x0000005916167220 */ /* 0x000fe20000400000 */
[----:B0-----:R-:W-:Y:S01]  /*2c70*/  IMAD.SHL.U32 R57, R94, 0x2, RZ ;  /* 0x000000025e397824 */ /* 0x001fe200078e00ff */
[----:B------:R-:W-:Y:S01]  /*2c80*/  ISETP.GT.AND P3, PT, R0, 0x10, PT ;  /* 0x000000100000780c */ /* 0x000fe20003f64270 */
[----:B------:R-:W-:Y:S01]  /*2c90*/  BSSY B0, `(.L_x_41) ;  /* 0x000000b000007945 */ /* 0x000fe20003800000 */
[----:B------:R-:W-:Y:S01]  /*2ca0*/  FFMA R22, R63, R90, R22 ;  /* 0x0000005a3f167223 */ /* 0x000fe20000000016 */
[----:B------:R-:W-:Y:S02]  /*2cb0*/  IADD3.X R56, R93, R14, R15, P0, P2 ;  /* 0x0000000e5d387210 */ /* 0x000fe400007e440f */
[----:B------:R-:W-:-:S02]  /*2cc0*/  IADD3 R6, P0, P2, R57, R4, R101 ;  /* 0x0000000439067210 */ /* 0x000fc40007a1e065 */
[----:B------:R-:W-:Y:S02]  /*2cd0*/  F2FP.BF16.F32.PACK_AB R22, RZ, R22 ;  /* 0x00000016ff16723e */ /* 0x000fe400000010ff */
[----:B------:R-:W-:Y:S02]  /*2ce0*/  IADD3.X R7, R97, R5, R99, P0, P2 ;  /* 0x0000000561077210 */ /* 0x000fe400007e4463 */
[----:B------:R-:W-:Y:S01]  /*2cf0*/  ISETP.GT.AND P0, PT, R88, RZ, P3 ;  /* 0x000000ff5800720c */ /* 0x000fe20001f04270 */
[----:B------:R0:W-:Y:S01]  /*2d00*/  @P1 STG.E.U16 desc[UR12][R18.64+0x12], R22 ;  /* 0x0000121612001986 */ /* 0x0001e2000c10150c */
[----:B------:R-:W-:-:S11]  /*2d10*/  P2R R92, PR, RZ, 0x8 ;  /* 0x00000008ff5c7803 */ /* 0x000fd60000000000 */
[----:B0-----:R-:W-:Y:S05]  /*2d20*/  @!P0 BRA `(.L_x_42) ;  /* 0x0000000000048947 */ /* 0x001fea0003800000 */
[----:B------:R0:W5:Y:S02]  /*2d30*/  LDG.E.LTC128B.U16 R102, desc[UR12][R2.64+0x20] ;  /* 0x0000200c02667981 */ /* 0x000164000c1e1520 */
.L_x_42:
[----:B------:R-:W-:Y:S05]  /*2d40*/  BSYNC B0 ;  /* 0x0000000000007941 */ /* 0x000fea0003800000 */
.L_x_41:
[----:B-----5:R-:W-:Y:S01]  /*2d50*/  IMAD.U32 R14, R102, 0x10000, RZ ;  /* 0x00010000660e7824 */ /* 0x020fe200078e00ff */
[----:B------:R-:W-:Y:S01]  /*2d60*/  ISETP.GT.AND P1, PT, R0, 0x11, PT ;  /* 0x000000110000780c */ /* 0x000fe20003f24270 */
[----:B------:R-:W-:Y:S02]  /*2d70*/  BSSY B0, `(.L_x_43) ;  /* 0x0000009000007945 */ /* 0x000fe40003800000 */
[----:B------:R-:W-:-:S04]  /*2d80*/  FMUL R15, R14, R89 ;  /* 0x000000590e0f7220 */ /* 0x000fc80000400000 */
[----:B------:R-:W-:Y:S01]  /*2d90*/  FFMA R15, R64, R90, R15 ;  /* 0x0000005a400f7223 */ /* 0x000fe2000000000f */
[----:B------:R-:W-:-:S04]  /*2da0*/  P2R R64, PR, RZ, 0x2 ;  /* 0x00000002ff407803 */ /* 0x000fc80000000000 */
[----:B------:R-:W-:-:S05]  /*2db0*/  F2FP.BF16.F32.PACK_AB R15, RZ, R15 ;  /* 0x0000000fff0f723e */ /* 0x000fca00000010ff */
[----:B------:R0:W-:Y:S01]  /*2dc0*/  @P0 STG.E.U16 desc[UR12][R4.64+0x20], R15 ;  /* 0x0000200f04000986 */ /* 0x0001e2000c10150c */
[----:B------:R-:W-:-:S13]  /*2dd0*/  ISETP.GT.AND P0, PT, R88, RZ, P1 ;  /* 0x000000ff5800720c */ /* 0x000fda0000f04270 */
[----:B0-----:R-:W-:Y:S05]  /*2de0*/  @!P0 BRA `(.L_x_44) ;  /* 0x0000000000048947 */ /* 0x001fea0003800000 */
[----:B------:R0:W5:Y:S02]  /*2df0*/  LDG.E.LTC128B.U16 R102, desc[UR12][R2.64+0x22] ;  /* 0x0000220c02667981 */ /* 0x000164000c1e1520 */
.L_x_44:
[----:B------:R-:W-:Y:S05]  /*2e00*/  BSYNC B0 ;  /* 0x0000000000007941 */ /* 0x000fea0003800000 */
.L_x_43:
[----:B-----5:R-:W-:Y:S01]  /*2e10*/  IMAD.U32 R14, R102, 0x10000, RZ ;  /* 0x00010000660e7824 */ /* 0x020fe200078e00ff */
[----:B------:R-:W-:Y:S03]  /*2e20*/  BSSY B0, `(.L_x_45) ;  /* 0x0000008000007945 */ /* 0x000fe60003800000 */
[----:B------:R-:W-:-:S04]  /*2e30*/  FMUL R14, R14, R89 ;  /* 0x000000590e0e7220 */ /* 0x000fc80000400000 */
[----:B------:R-:W-:-:S05]  /*2e40*/  FFMA R14, R65, R90, R14 ;  /* 0x0000005a410e7223 */ /* 0x000fca000000000e */
[----:B------:R-:W-:-:S05]  /*2e50*/  F2FP.BF16.F32.PACK_AB R14, RZ, R14 ;  /* 0x0000000eff0e723e */ /* 0x000fca00000010ff */
[----:B------:R0:W-:Y:S01]  /*2e60*/  @P0 STG.E.U16 desc[UR12][R4.64+0x22], R14 ;  /* 0x0000220e04000986 */ /* 0x0001e2000c10150c */
[----:B------:R-:W-:-:S13]  /*2e70*/  ISETP.GT.AND P0, PT, R88, 0x8, P3 ;  /* 0x000000085800780c */ /* 0x000fda0001f04270 */
[----:B0-----:R-:W-:Y:S05]  /*2e80*/  @!P0 BRA `(.L_x_46) ;  /* 0x0000000000048947 */ /* 0x001fea0003800000 */
[----:B------:R0:W5:Y:S02]  /*2e90*/  LDG.E.LTC128B.U16 R102, desc[UR12][R16.64+0x20] ;  /* 0x0000200c10667981 */ /* 0x000164000c1e1520 */
.L_x_46:
[----:B------:R-:W-:Y:S05]  /*2ea0*/  BSYNC B0 ;  /* 0x0000000000007941 */ /* 0x000fea0003800000 */
.L_x_45:
        /* <DEDUP_REMOVED lines=9> */
.L_x_48:
[----:B------:R-:W-:Y:S05]  /*2f40*/  BSYNC B0 ;  /* 0x0000000000007941 */ /* 0x000fea0003800000 */
.L_x_47:
[----:B-----5:R-:W-:Y:S01]  /*2f50*/  IMAD.U32 R14, R102, 0x10000, RZ ;  /* 0x00010000660e7824 */ /* 0x020fe200078e00ff */
[----:B------:R-:W-:Y:S01]  /*2f60*/  ISETP.GT.AND P2, PT, R0, 0x18, PT ;  /* 0x000000180000780c */ /* 0x000fe20003f44270 */
[----:B------:R-:W-:Y:S02]  /*2f70*/  BSSY B0, `(.L_x_49) ;  /* 0x0000016000007945 */ /* 0x000fe40003800000 */
[----:B------:R-:W-:-:S04]  /*2f80*/  FMUL R14, R14, R89 ;  /* 0x000000590e0e7220 */ /* 0x000fc80000400000 */
[----:B------:R-:W-:-:S05]  /*2f90*/  FFMA R14, R67, R90, R14 ;  /* 0x0000005a430e7223 */ /* 0x000fca000000000e */
[----:B------:R-:W-:-:S04]  /*2fa0*/  F2FP.BF16.F32.PACK_AB R14, RZ, R14 ;  /* 0x0000000eff0e723e */ /* 0x000fc800000010ff */
[----:B------:R-:W-:Y:S01]  /*2fb0*/  PRMT R13, R14, 0x7610, R13 ;  /* 0x000076100e0d7816 */ /* 0x000fe2000000000d */
[----:B------:R-:W-:-:S04]  /*2fc0*/  IMAD.WIDE.U32 R14, R59, UR10, R10 ;  /* 0x0000000a3b0e7c25 */ /* 0x000fc8000f8e000a */
[----:B------:R0:W-:Y:S01]  /*2fd0*/  @P0 STG.E.U16 desc[UR12][R18.64+0x22], R13 ;  /* 0x0000220d12000986 */ /* 0x0001e2000c10150c */
[----:B------:R-:W-:Y:S01]  /*2fe0*/  IMAD.IADD R61, R15, 0x1, R61 ;  /* 0x000000010f3d7824 */ /* 0x000fe200078e023d */
[----:B------:R-:W-:-:S04]  /*2ff0*/  LEA R22, P0, R14, UR14, 0x1 ;  /* 0x0000000e0e167c11 */ /* 0x000fc8000f8008ff */
[----:B------:R-:W-:Y:S02]  /*3000*/  LEA.HI.X R23, R14, UR15, R61, 0x1, P0 ;  /* 0x0000000f0e177c11 */ /* 0x000fe400080f0c3d */
[----:B------:R-:W-:-:S04]  /*3010*/  LEA R14, P0, R8, UR14, 0x1 ;  /* 0x0000000e080e7c11 */ /* 0x000fc8000f8008ff */
[----:B------:R-:W-:Y:S02]  /*3020*/  LEA.HI.X R15, R8, UR15, R91, 0x1, P0 ;  /* 0x0000000f080f7c11 */ /* 0x000fe400080f0c5b */
[----:B------:R-:W-:-:S05]  /*3030*/  IADD3 R12, P0, R12, R20, RZ ;  /* 0x000000140c0c7210 */ /* 0x000fca0007f1e0ff */
[----:B------:R-:W-:Y:S01]  /*3040*/  IMAD.X R9, R9, 0x1, R11, P0 ;  /* 0x0000000109097824 */ /* 0x000fe200000e060b */
[----:B------:R-:W-:-:S04]  /*3050*/  LEA R10, P0, R12, UR14, 0x1 ;  /* 0x0000000e0c0a7c11 */ /* 0x000fc8000f8008ff */
[----:B------:R-:W-:Y:S02]  /*3060*/  LEA.HI.X R11, R12, UR15, R9, 0x1, P0 ;  /* 0x0000000f0c0b7c11 */ /* 0x000fe400080f0c09 */
[----:B------:R-:W-:-:S04]  /*3070*/  LEA R8, P0, R95, UR14, 0x1 ;  /* 0x0000000e5f087c11 */ /* 0x000fc8000f8008ff */
[----:B------:R-:W-:Y:S02]  /*3080*/  LEA.HI.X R9, R95, UR15, R56, 0x1, P0 ;  /* 0x0000000f5f097c11 */ /* 0x000fe400080f0c38 */
[----:B------:R-:W-:Y:S02]  /*3090*/  ISETP.GT.AND P0, PT, R88, RZ, P2 ;  /* 0x000000ff5800720c */ /* 0x000fe40001704270 */
[----:B------:R-:W-:-:S11]  /*30a0*/  P2R R56, PR, RZ, 0x4 ;  /* 0x00000004ff387803 */ /* 0x000fd60000000000 */
[----:B0-----:R-:W-:Y:S05]  /*30b0*/  @!P0 BRA `(.L_x_50) ;  /* 0x0000000000048947 */ /* 0x001fea0003800000 */
[----:B------:R0:W5:Y:S02]  /*30c0*/  LDG.E.LTC128B.U16 R102, desc[UR12][R2.64+0x30] ;  /* 0x0000300c02667981 */ /* 0x000164000c1e1520 */
.L_x_50:
[----:B------:R-:W-:Y:S05]  /*30d0*/  BSYNC B0 ;  /* 0x0000000000007941 */ /* 0x000fea0003800000 */
.L_x_49:
[----:B-----5:R-:W-:Y:S01]  /*30e0*/  IMAD.U32 R12, R102, 0x10000, RZ ;  /* 0x00010000660c7824 */ /* 0x020fe200078e00ff */
[----:B------:R-:W-:Y:S01]  /*30f0*/  ISETP.GT.AND P1, PT, R0, 0x19, PT ;  /* 0x000000190000780c */ /* 0x000fe20003f24270 */
[----:B------:R-:W-:Y:S02]  /*3100*/  BSSY B0, `(.L_x_51) ;  /* 0x0000009000007945 */ /* 0x000fe40003800000 */
[----:B------:R-:W-:Y:S01]  /*3110*/  FMUL R13, R12, R89 ;  /* 0x000000590c0d7220 */ /* 0x000fe20000400000 */
[----:B------:R-:W-:-:S03]  /*3120*/  P2R R65, PR, RZ, 0x2 ;  /* 0x00000002ff417803 */ /* 0x000fc60000000000 */
[----:B------:R-:W-:-:S05]  /*3130*/  FFMA R13, R68, R90, R13 ;  /* 0x0000005a440d7223 */ /* 0x000fca000000000d */
[----:B------:R-:W-:-:S05]  /*3140*/  F2FP.BF16.F32.PACK_AB R13, RZ, R13 ;  /* 0x0000000dff0d723e */ /* 0x000fca00000010ff */
[----:B------:R0:W-:Y:S01]  /*3150*/  @P0 STG.E.U16 desc[UR12][R4.64+0x30], R13 ;  /* 0x0000300d04000986 */ /* 0x0001e2000c10150c */
[----:B------:R-:W-:-:S13]  /*3160*/  ISETP.GT.AND P0, PT, R88, RZ, P1 ;  /* 0x000000ff5800720c */ /* 0x000fda0000f04270 */
[----:B0-----:R-:W-:Y:S05]  /*3170*/  @!P0 BRA `(.L_x_52) ;  /* 0x0000000000048947 */ /* 0x001fea0003800000 */
[----:B------:R0:W5:Y:S02]  /*3180*/  LDG.E.LTC128B.U16 R102, desc[UR12][R2.64+0x32] ;  /* 0x0000320c02667981 */ /* 0x000164000c1e1520 */
.L_x_52:
[----:B------:R-:W-:Y:S05]  /*3190*/  BSYNC B0 ;  /* 0x0000000000007941 */ /* 0x000fea0003800000 */
.L_x_51:
        /* <DEDUP_REMOVED lines=9> */
.L_x_54:
[----:B------:R-:W-:Y:S05]  /*3230*/  BSYNC B0 ;  /* 0x0000000000007941 */ /* 0x000fea0003800000 */
.L_x_53:
        /* <DEDUP_REMOVED lines=9> */
.L_x_56:
[----:B------:R-:W-:Y:S05]  /*32d0*/  BSYNC B0 ;  /* 0x0000000000007941 */ /* 0x000fea0003800000 */
.L_x_55:
        /* <DEDUP_REMOVED lines=11> */
.L_x_58:
[----:B------:R-:W-:Y:S05]  /*3390*/  BSYNC B0 ;  /* 0x0000000000007941 */ /* 0x000fea0003800000 */
.L_x_57:
        /* <DEDUP_REMOVED lines=11> */
.L_x_60:
[----:B------:R-:W-:Y:S05]  /*3450*/  BSYNC B0 ;  /* 0x0000000000007941 */ /* 0x000fea0003800000 */
.L_x_59:
        /* <DEDUP_REMOVED lines=9> */
.L_x_62:
[----:B------:R-:W-:Y:S05]  /*34f0*/  BSYNC B0 ;  /* 0x0000000000007941 */ /* 0x000fea0003800000 */
.L_x_61:
        /* <DEDUP_REMOVED lines=9> */
.L_x_64:
[----:B------:R-:W-:Y:S05]  /*3590*/  BSYNC B0 ;  /* 0x0000000000007941 */ /* 0x000fea0003800000 */
.L_x_63:
[----:B-----5:R-:W-:Y:S01]  /*35a0*/  IMAD.U32 R12, R102, 0x10000, RZ ;  /* 0x00010000660c7824 */ /* 0x020fe200078e00ff */
[----:B------:R-:W-:Y:S01]  /*35b0*/  ISETP.GT.AND P5, PT, R0, 0x28, PT ;  /* 0x000000280000780c */ /* 0x000fe20003fa4270 */
[----:B------:R-:W-:Y:S02]  /*35c0*/  BSSY B0, `(.L_x_65) ;  /* 0x0000009000007945 */ /* 0x000fe40003800000 */
[----:B------:R-:W-:-:S04]  /*35d0*/  FMUL R12, R12, R89 ;  /* 0x000000590c0c7220 */ /* 0x000fc80000400000 */
[----:B------:R-:W-:-:S05]  /*35e0*/  FFMA R12, R75, R90, R12 ;  /* 0x0000005a4b0c7223 */ /* 0x000fca000000000c */
[----:B------:R-:W-:-:S05]  /*35f0*/  F2FP.BF16.F32.PACK_AB R12, RZ, R12 ;  /* 0x0000000cff0c723e */ /* 0x000fca00000010ff */
[----:B------:R1:W-:Y:S01]  /*3600*/  @P0 STG.E.U16 desc[UR12][R18.64+0x42], R12 ;  /* 0x0000420c12000986 */ /* 0x0003e2000c10150c */
[----:B------:R-:W-:Y:S02]  /*3610*/  ISETP.GT.AND P0, PT, R88, RZ, P5 ;  /* 0x000000ff5800720c */ /* 0x000fe40002f04270 */
[----:B-1----:R-:W-:-:S11]  /*3620*/  P2R R12, PR, RZ, 0x20 ;  /* 0x00000020ff0c7803 */ /* 0x002fd60000000000 */
[----:B------:R-:W-:Y:S05]  /*3630*/  @!P0 BRA `(.L_x_66) ;  /* 0x0000000000048947 */ /* 0x000fea0003800000 */
[----:B------:R1:W5:Y:S02]  /*3640*/  LDG.E.LTC128B.U16 R102, desc[UR12][R2.64+0x50] ;  /* 0x0000500c02667981 */ /* 0x000364000c1e1520 */
.L_x_66:
[----:B------:R-:W-:Y:S05]  /*3650*/  BSYNC B0 ;  /* 0x0000000000007941 */ /* 0x000fea0003800000 */
.L_x_65:
        /* <DEDUP_REMOVED lines=11> */
.L_x_68:
[----:B------:R-:W-:Y:S05]  /*3710*/  BSYNC B0 ;  /* 0x0000000000007941 */ /* 0x000fea0003800000 */
.L_x_67:
        /* <DEDUP_REMOVED lines=9> */
.L_x_70:
[----:B------:R-:W-:Y:S05]  /*37b0*/  BSYNC B0 ;  /* 0x0000000000007941 */ /* 0x000fea0003800000 */
.L_x_69:
        /* <DEDUP_REMOVED lines=9> */
.L_x_72:
[----:B------:R-:W-:Y:S05]  /*3850*/  BSYNC B0 ;  /* 0x0000000000007941 */ /* 0x000fea0003800000 */
.L_x_71:
[----:B-----5:R-:W-:Y:S01]  /*3860*/  IMAD.U32 R12, R102, 0x10000, RZ ;  /* 0x00010000660c7824 */ /* 0x020fe200078e00ff */
[----:B------:R-:W-:Y:S01]  /*3870*/  ISETP.GT.AND P3, PT, R0, 0x30, PT ;  /* 0x000000300000780c */ /* 0x000fe20003f64270 */
[----:B------:R-:W-:Y:S02]  /*3880*/  BSSY B0, `(.L_x_73) ;  /* 0x0000008000007945 */ /* 0x000fe40003800000 */
[----:B------:R-:W-:-:S04]  /*3890*/  FMUL R12, R12, R89 ;  /* 0x000000590c0c7220 */ /* 0x000fc80000400000 */
[----:B------:R-:W-:-:S05]  /*38a0*/  FFMA R12, R79, R90, R12 ;  /* 0x0000005a4f0c7223 */ /* 0x000fca000000000c */
[----:B------:R-:W-:-:S05]  /*38b0*/  F2FP.BF16.F32.PACK_AB R12, RZ, R12 ;  /* 0x0000000cff0c723e */ /* 0x000fca00000010ff */
[----:B------:R0:W-:Y:S01]  /*38c0*/  @P0 STG.E.U16 desc[UR12][R18.64+0x52], R12 ;  /* 0x0000520c12000986 */ /* 0x0001e2000c10150c */
[----:B------:R-:W-:-:S13]  /*38d0*/  ISETP.GT.AND P0, PT, R88, RZ, P3 ;  /* 0x000000ff5800720c */ /* 0x000fda0001f04270 */
[----:B0-----:R-:W-:Y:S05]  /*38e0*/  @!P0 BRA `(.L_x_74) ;  /* 0x0000000000048947 */ /* 0x001fea0003800000 */
[----:B------:R0:W5:Y:S02]  /*38f0*/  LDG.E.LTC128B.U16 R102, desc[UR12][R2.64+0x60] ;  /* 0x0000600c02667981 */ /* 0x000164000c1e1520 */
.L_x_74:
[----:B------:R-:W-:Y:S05]  /*3900*/  BSYNC B0 ;  /* 0x0000000000007941 */ /* 0x000fea0003800000 */
.L_x_73:
        /* <DEDUP_REMOVED lines=10> */
.L_x_76:
[----:B------:R-:W-:Y:S05]  /*39b0*/  BSYNC B0 ;  /* 0x0000000000007941 */ /* 0x000fea0003800000 */
.L_x_75:
        /* <DEDUP_REMOVED lines=9> */
.L_x_78:
[----:B------:R-:W-:Y:S05]  /*3a50*/  BSYNC B0 ;  /* 0x0000000000007941 */ /* 0x000fea0003800000 */
.L_x_77:
        /* <DEDUP_REMOVED lines=9> */
.L_x_80:
[----:B------:R-:W-:Y:S05]  /*3af0*/  BSYNC B0 ;  /* 0x0000000000007941 */ /* 0x000fea0003800000 */
.L_x_79:
        /* <DEDUP_REMOVED lines=10> */
.L_x_82:
[----:B------:R-:W-:Y:S05]  /*3ba0*/  BSYNC B0 ;  /* 0x0000000000007941 */ /* 0x000fea0003800000 */
.L_x_81:
[----:B-----5:R-:W-:Y:S01]  /*3bb0*/  IMAD.U32 R12, R102, 0x10000, RZ ;  /* 0x00010000660c7824 */ /* 0x020fe200078e00ff */
[----:B------:R-:W-:Y:S03]  /*3bc0*/  BSSY B0, `(.L_x_83) ;  /* 0x000000f000007945 */ /* 0x000fe60003800000 */
[----:B------:R-:W-:-:S04]  /*3bd0*/  FMUL R13, R12, R89 ;  /* 0x000000590c0d7220 */ /* 0x000fc80000400000 */
[----:B------:R-:W-:-:S05]  /*3be0*/  FFMA R13, R84, R90, R13 ;  /* 0x0000005a540d7223 */ /* 0x000fca000000000d */
[----:B------:R-:W-:-:S05]  /*3bf0*/  F2FP.BF16.F32.PACK_AB R13, RZ, R13 ;  /* 0x0000000dff0d723e */ /* 0x000fca00000010ff */
[----:B------:R1:W-:Y:S01]  /*3c00*/  @P0 STG.E.U16 desc[UR12][R4.64+0x70], R13 ;  /* 0x0000700d04000986 */ /* 0x0003e2000c10150c */
[----:B------:R-:W-:-:S05]  /*3c10*/  IADD3 R20, P0, R57, R18, RZ ;  /* 0x0000001239147210 */ /* 0x000fca0007f1e0ff */
[----:B------:R-:W-:Y:S01]  /*3c20*/  IMAD.X R21, R97, 0x1, R19, P0 ;  /* 0x0000000161157824 */ /* 0x000fe200000e0613 */
[----:B------:R-:W-:-:S05]  /*3c30*/  IADD3 R62, P0, R57, R18, RZ ;  /* 0x00000012393e7210 */ /* 0x000fca0007f1e0ff */
[----:B------:R-:W-:Y:S01]  /*3c40*/  IMAD.X R63, R97, 0x1, R19, P0 ;  /* 0x00000001613f7824 */ /* 0x000fe200000e0613 */
[----:B------:R-:W-:-:S05]  /*3c50*/  IADD3 R12, P0, R57, R4, RZ ;  /* 0x00000004390c7210 */ /* 0x000fca0007f1e0ff */
[----:B-1----:R-:W-:Y:S01]  /*3c60*/  IMAD.X R13, R97, 0x1, R5, P0 ;  /* 0x00000001610d7824 */ /* 0x002fe200000e0605 */
[----:B------:R-:W-:-:S04]  /*3c70*/  ISETP.GT.AND P0, PT, R0, 0x39, PT ;  /* 0x000000390000780c */ /* 0x000fc80003f04270 */
[----:B------:R-:W-:-:S13]  /*3c80*/  ISETP.GT.AND P4, PT, R88, RZ, P0 ;  /* 0x000000ff5800720c */ /* 0x000fda0000784270 */
[----:B------:R-:W-:Y:S05]  /*3c90*/  @!P4 BRA `(.L_x_84) ;  /* 0x000000000004c947 */ /* 0x000fea0003800000 */
[----:B------:R1:W5:Y:S02]  /*3ca0*/  LDG.E.LTC128B.U16 R102, desc[UR12][R2.64+0x72] ;  /* 0x0000720c02667981 */ /* 0x000364000c1e1520 */
.L_x_84:
[----:B------:R-:W-:Y:S05]  /*3cb0*/  BSYNC B0 ;  /* 0x0000000000007941 */ /* 0x000fea0003800000 */
.L_x_83:
        /* <DEDUP_REMOVED lines=9> */
.L_x_86:
[----:B------:R-:W-:Y:S05]  /*3d50*/  BSYNC B0 ;  /* 0x0000000000007941 */ /* 0x000fea0003800000 */
.L_x_85:
[----:B-----5:R-:W-:Y:S01]  /*3d60*/  IMAD.U32 R0, R102, 0x10000, RZ ;  /* 0x0001000066007824 */ /* 0x020fe200078e00ff */
[----:B------:R-:W-:Y:S03]  /*3d70*/  BSSY B0, `(.L_x_87) ;  /* 0x0000008000007945 */ /* 0x000fe60003800000 */
[----:B-1-34-:R-:W-:-:S04]  /*3d80*/  FMUL R3, R0, R89 ;  /* 0x0000005900037220 */ /* 0x01afc80000400000 */
[----:B------:R-:W-:-:S05]  /*3d90*/  FFMA R3, R86, R90, R3 ;  /* 0x0000005a56037223 */ /* 0x000fca0000000003 */
[----:B------:R-:W-:-:S05]  /*3da0*/  F2FP.BF16.F32.PACK_AB R3, RZ, R3 ;  /* 0x00000003ff03723e */ /* 0x000fca00000010ff */
[----:B------:R1:W-:Y:S01]  /*3db0*/  @P4 STG.E.U16 desc[UR12][R18.64+0x70], R3 ;  /* 0x0000700312004986 */ /* 0x0003e2000c10150c */
[----:B------:R-:W-:-:S13]  /*3dc0*/  ISETP.GT.AND P4, PT, R88, 0x8, P0 ;  /* 0x000000085800780c */ /* 0x000fda0000784270 */
[----:B-1----:R-:W-:Y:S05]  /*3dd0*/  @!P4 BRA `(.L_x_88) ;  /* 0x000000000004c947 */ /* 0x002fea0003800000 */
[----:B------:R1:W5:Y:S02]  /*3de0*/  LDG.E.LTC128B.U16 R102, desc[UR12][R16.64+0x72] ;  /* 0x0000720c10667981 */ /* 0x000364000c1e1520 */
.L_x_88:
[----:B------:R-:W-:Y:S05]  /*3df0*/  BSYNC B0 ;  /* 0x0000000000007941 */ /* 0x000fea0003800000 */
.L_x_87:
[----:B-----5:R-:W-:-:S04]  /*3e00*/  IMAD.U32 R0, R102, 0x10000, RZ ;  /* 0x0001000066007824 */ /* 0x020fc800078e00ff */
[----:B------:R-:W-:-:S04]  /*3e10*/  FMUL R0, R0, R89 ;  /* 0x0000005900007220 */ /* 0x000fc80000400000 */
[----:B------:R-:W-:-:S05]  /*3e20*/  FFMA R0, R87, R90, R0 ;  /* 0x0000005a57007223 */ /* 0x000fca0000000000 */
[----:B------:R-:W-:-:S04]  /*3e30*/  F2FP.BF16.F32.PACK_AB R0, RZ, R0 ;  /* 0x00000000ff00723e */ /* 0x000fc800000010ff */
[----:B------:R-:W-:-:S05]  /*3e40*/  PRMT R2, R0, 0x7610, R2 ;  /* 0x0000761000027816 */ /* 0x000fca0000000002 */
[----:B------:R3:W-:Y:S01]  /*3e50*/  @P4 STG.E.U16 desc[UR12][R18.64+0x72], R2 ;  /* 0x0000720212004986 */ /* 0x0007e2000c10150c */
[----:B------:R-:W-:-:S13]  /*3e60*/  ISETP.GT.AND P4, PT, R88, 0x40, P6 ;  /* 0x000000405800780c */ /* 0x000fda0003784270 */
[----:B------:R-:W4:Y:S01]  /*3e70*/  @P4 LDG.E.LTC128B.U16 R102, desc[UR12][R22.64] ;  /* 0x0000000c16664981 */ /* 0x000f22000c1e1520 */
[----:B------:R-:W-:Y:S01]  /*3e80*/  BSSY B0, `(.L_x_89) ;  /* 0x000000a000007945 */ /* 0x000fe20003800000 */
[----:B----4-:R-:W-:-:S04]  /*3e90*/  IMAD.U32 R0, R102, 0x10000, RZ ;  /* 0x0001000066007824 */ /* 0x010fc800078e00ff */
[----:B------:R-:W-:-:S04]  /*3ea0*/  FMUL R3, R0, R89 ;  /* 0x0000005900037220 */ /* 0x000fc80000400000 */
[----:B------:R-:W-:-:S05]  /*3eb0*/  FFMA R3, R24, R90, R3 ;  /* 0x0000005a18037223 */ /* 0x000fca0000000003 */
[----:B------:R-:W-:-:S05]  /*3ec0*/  F2FP.BF16.F32.PACK_AB R3, RZ, R3 ;  /* 0x00000003ff03723e */ /* 0x000fca00000010ff */
[----:B------:R3:W-:Y:S01]  /*3ed0*/  @P4 STG.E.U16 desc[UR12][R12.64], R3 ;  /* 0x000000030c004986 */ /* 0x0007e2000c10150c */
[----:B------:R-:W-:-:S04]  /*3ee0*/  ISETP.NE.AND P4, PT, R100, RZ, PT ;  /* 0x000000ff6400720c */ /* 0x000fc80003f85270 */
[----:B------:R-:W-:-:S13]  /*3ef0*/  ISETP.GT.AND P4, PT, R88, 0x40, P4 ;  /* 0x000000405800780c */ /* 0x000fda0002784270 */
[----:B---3--:R-:W-:Y:S05]  /*3f00*/  @!P4 BRA `(.L_x_90) ;  /* 0x000000000004c947 */ /* 0x008fea0003800000 */
[----:B------:R3:W5:Y:S02]  /*3f10*/  LDG.E.LTC128B.U16 R102, desc[UR12][R14.64+0x2] ;  /* 0x0000020c0e667981 */ /* 0x000764000c1e1520 */
.L_x_90:
[----:B------:R-:W-:Y:S05]  /*3f20*/  BSYNC B0 ;  /* 0x0000000000007941 */ /* 0x000fea0003800000 */
.L_x_89:
[----:B-----5:R-:W-:Y:S01]  /*3f30*/  IMAD.U32 R0, R102, 0x10000, RZ ;  /* 0x0001000066007824 */ /* 0x020fe200078e00ff */
[----:B------:R-:W-:Y:S01]  /*3f40*/  ISETP.GT.AND P6, PT, R88, 0x48, P6 ;  /* 0x000000485800780c */ /* 0x000fe200037c4270 */
[----:B------:R-:W-:Y:S01]  /*3f50*/  @P4 IMAD.MOV.U32 R2, RZ, RZ, R12 ;  /* 0x000000ffff024224 */ /* 0x000fe200078e000c */
[----:B------:R-:W-:Y:S01]  /*3f60*/  BSSY B0, `(.L_x_91) ;  /* 0x0000008000007945 */ /* 0x000fe20003800000 */
[----:B------:R-:W-:Y:S01]  /*3f70*/  FMUL R0, R0, R89 ;  /* 0x0000005900007220 */ /* 0x000fe20000400000 */
[----:B------:R-:W-:-:S03]  /*3f80*/  @P4 IMAD.MOV.U32 R3, RZ, RZ, R13 ;  /* 0x000000ffff034224 */ /* 0x000fc600078e000d */
[----:B------:R-:W-:-:S05]  /*3f90*/  FFMA R0, R25, R90, R0 ;  /* 0x0000005a19007223 */ /* 0x000fca0000000000 */
[----:B------:R-:W-:-:S05]  /*3fa0*/  F2FP.BF16.F32.PACK_AB R0, RZ, R0 ;  /* 0x00000000ff00723e */ /* 0x000fca00000010ff */
[----:B------:R4:W-:Y:S01]  /*3fb0*/  @P4 STG.E.U16 desc[UR12][R2.64+0x2], R0 ;  /* 0x0000020002004986 */ /* 0x0009e2000c10150c */
[----:B------:R-:W-:Y:S05]  /*3fc0*/  @!P6 BRA `(.L_x_92) ;  /* 0x000000000004e947 */ /* 0x000fea0003800000 */
[----:B------:R0:W5:Y:S02]  /*3fd0*/  LDG.E.LTC128B.U16 R102, desc[UR12][R10.64] ;  /* 0x0000000c0a667981 */ /* 0x000164000c1e1520 */
.L_x_92:
[----:B------:R-:W-:Y:S05]  /*3fe0*/  BSYNC B0 ;  /* 0x0000000000007941 */ /* 0x000fea0003800000 */
.L_x_91:
[----:B----45:R-:W-:Y:S01]  /*3ff0*/  IMAD.U32 R0, R102, 0x10000, RZ ;  /* 0x0001000066007824 */ /* 0x030fe200078e00ff */
[----:B------:R-:W-:Y:S01]  /*4000*/  ISETP.NE.AND P4, PT, R100, RZ, PT ;  /* 0x000000ff6400720c */ /* 0x000fe20003f85270 */
[----:B------:R-:W-:Y:S02]  /*4010*/  BSSY B0, `(.L_x_93) ;  /* 0x0000008000007945 */ /* 0x000fe40003800000 */
[----:B------:R-:W-:Y:S01]  /*4020*/  FMUL R3, R0, R89 ;  /* 0x0000005900037220 */ /* 0x000fe20000400000 */
[----:B------:R-:W-:-:S03]  /*4030*/  ISETP.GT.AND P4, PT, R88, 0x48, P4 ;  /* 0x000000485800780c */ /* 0x000fc60002784270 */
[----:B------:R-:W-:-:S05]  /*4040*/  FFMA R3, R26, R90, R3 ;  /* 0x0000005a1a037223 */ /* 0x000fca0000000003 */
[----:B------:R-:W-:-:S05]  /*4050*/  F2FP.BF16.F32.PACK_AB R3, RZ, R3 ;  /* 0x00000003ff03723e */ /* 0x000fca00000010ff */
[----:B------:R4:W-:Y:S01]  /*4060*/  @P6 STG.E.U16 desc[UR12][R20.64], R3 ;  /* 0x0000000314006986 */ /* 0x0009e2000c10150c */
[----:B------:R-:W-:Y:S05]  /*4070*/  @!P4 BRA `(.L_x_94) ;  /* 0x000000000004c947 */ /* 0x000fea0003800000 */
[----:B------:R0:W5:Y:S02]  /*4080*/  LDG.E.LTC128B.U16 R102, desc[UR12][R8.64+0x2] ;  /* 0x0000020c08667981 */ /* 0x000164000c1e1520 */
.L_x_94:
[----:B------:R-:W-:Y:S05]  /*4090*/  BSYNC B0 ;  /* 0x0000000000007941 */ /* 0x000fea0003800000 */
.L_x_93:
[----:B-----5:R-:W-:Y:S01]  /*40a0*/  IMAD.U32 R0, R102, 0x10000, RZ ;  /* 0x0001000066007824 */ /* 0x020fe200078e00ff */
[----:B------:R-:W-:Y:S01]  /*40b0*/  ISETP.NE.AND P6, PT, R58, RZ, PT ;  /* 0x000000ff3a00720c */ /* 0x000fe20003fc5270 */
[----:B------:R-:W-:Y:S02]  /*40c0*/  BSSY B0, `(.L_x_95) ;  /* 0x0000008000007945 */ /* 0x000fe40003800000 */
[----:B------:R-:W-:-:S04]  /*40d0*/  FMUL R0, R0, R89 ;  /* 0x0000005900007220 */ /* 0x000fc80000400000 */
[----:B------:R-:W-:-:S05]  /*40e0*/  FFMA R0, R27, R90, R0 ;  /* 0x0000005a1b007223 */ /* 0x000fca0000000000 */
[----:B------:R-:W-:-:S05]  /*40f0*/  F2FP.BF16.F32.PACK_AB R0, RZ, R0 ;  /* 0x00000000ff00723e */ /* 0x000fca00000010ff */
[----:B------:R0:W-:Y:S01]  /*4100*/  @P4 STG.E.U16 desc[UR12][R62.64+0x2], R0 ;  /* 0x000002003e004986 */ /* 0x0001e2000c10150c */
[----:B------:R-:W-:-:S13]  /*4110*/  ISETP.GT.AND P4, PT, R88, 0x40, P6 ;  /* 0x000000405800780c */ /* 0x000fda0003784270 */
[----:B0-----:R-:W-:Y:S05]  /*4120*/  @!P4 BRA `(.L_x_96) ;  /* 0x000000000004c947 */ /* 0x001fea0003800000 */
[----:B------:R0:W5:Y:S02]  /*4130*/  LDG.E.LTC128B.U16 R102, desc[UR12][R14.64+0x10] ;  /* 0x0000100c0e667981 */ /* 0x000164000c1e1520 */
.L_x_96:
[----:B------:R-:W-:Y:S05]  /*4140*/  BSYNC B0 ;  /* 0x0000000000007941 */ /* 0x000fea0003800000 */
.L_x_95:
[----:B-----5:R-:W-:Y:S01]  /*4150*/  IMAD.U32 R0, R102, 0x10000, RZ ;  /* 0x0001000066007824 */ /* 0x020fe200078e00ff */
[----:B------:R-:W-:Y:S01]  /*4160*/  ISETP.NE.AND P6, PT, R60, RZ, PT ;  /* 0x000000ff3c00720c */ /* 0x000fe20003fc5270 */
[----:B------:R-:W-:Y:S01]  /*4170*/  @P4 IMAD.MOV.U32 R2, RZ, RZ, R12 ;  /* 0x000000ffff024224 */ /* 0x000fe200078e000c */
[----:B------:R-:W-:Y:S01]  /*4180*/  BSSY B0, `(.L_x_97) ;  /* 0x000000a000007945 */ /* 0x000fe20003800000 */
[----:B----4-:R-:W-:-:S04]  /*4190*/  FMUL R3, R0, R89 ;  /* 0x0000005900037220 */ /* 0x010fc80000400000 */
[----:B------:R-:W-:-:S05]  /*41a0*/  FFMA R3, R28, R90, R3 ;  /* 0x0000005a1c037223 */ /* 0x000fca0000000003 */
[----:B------:R-:W-:-:S04]  /*41b0*/  F2FP.BF16.F32.PACK_AB R3, RZ, R3 ;  /* 0x00000003ff03723e */ /* 0x000fc800000010ff */
[----:B------:R-:W-:Y:S01]  /*41c0*/  PRMT R0, R3, 0x7610, R0 ;  /* 0x0000761003007816 */ /* 0x000fe20000000000 */
[----:B------:R-:W-:-:S05]  /*41d0*/  @P4 IMAD.MOV.U32 R3, RZ, RZ, R13 ;  /* 0x000000ffff034224 */ /* 0x000fca00078e000d */
[----:B------:R4:W-:Y:S01]  /*41e0*/  @P4 STG.E.U16 desc[UR12][R2.64+0x10], R0 ;  /* 0x0000100002004986 */ /* 0x0009e2000c10150c */
[----:B------:R-:W-:-:S13]  /*41f0*/  ISETP.GT.AND P4, PT, R88, 0x40, P6 ;  /* 0x000000405800780c */ /* 0x000fda0003784270 */
[----:B----4-:R-:W-:Y:S05]  /*4200*/  @!P4 BRA `(.L_x_98) ;  /* 0x000000000004c947 */ /* 0x010fea0003800000 */
[----:B------:R4:W5:Y:S02]  /*4210*/  LDG.E.LTC128B.U16 R102, desc[UR12][R14.64+0x12] ;  /* 0x0000120c0e667981 */ /* 0x000964000c1e1520 */
.L_x_98:
[----:B------:R-:W-:Y:S05]  /*4220*/  BSYNC B0 ;  /* 0x0000000000007941 */ /* 0x000fea0003800000 */
.L_x_97:
[----:B-----5:R-:W-:Y:S01]  /*4230*/  IMAD.U32 R0, R102, 0x10000, RZ ;  /* 0x0001000066007824 */ /* 0x020fe200078e00ff */
[----:B------:R-:W-:Y:S01]  /*4240*/  BSSY B0, `(.L_x_99) ;  /* 0x000000b000007945 */ /* 0x000fe20003800000 */
[----:B------:R-:W-:Y:S02]  /*4250*/  @P4 IMAD.MOV.U32 R2, RZ, RZ, R12 ;  /* 0x000000ffff024224 */ /* 0x000fe400078e000c */
[----:B------:R-:W-:Y:S01]  /*4260*/  FMUL R0, R0, R89 ;  /* 0x0000005900007220 */ /* 0x000fe20000400000 */
[----:B------:R-:W-:-:S03]  /*4270*/  @P4 IMAD.MOV.U32 R3, RZ, RZ, R13 ;  /* 0x000000ffff034224 */ /* 0x000fc600078e000d */
[----:B------:R-:W-:-:S05]  /*4280*/  FFMA R0, R29, R90, R0 ;  /* 0x0000005a1d007223 */ /* 0x000fca0000000000 */
[----:B------:R-:W-:-:S05]  /*4290*/  F2FP.BF16.F32.PACK_AB R0, RZ, R0 ;  /* 0x00000000ff00723e */ /* 0x000fca00000010ff */
[----:B------:R0:W-:Y:S01]  /*42a0*/  @P4 STG.E.U16 desc[UR12][R2.64+0x12], R0 ;  /* 0x0000120002004986 */ /* 0x0001e2000c10150c */
[----:B------:R-:W-:-:S04]  /*42b0*/  ISETP.NE.AND P4, PT, R58, RZ, PT ;  /* 0x000000ff3a00720c */ /* 0x000fc80003f85270 */
[----:B------:R-:W-:-:S13]  /*42c0*/  ISETP.GT.AND P4, PT, R88, 0x48, P4 ;  /* 0x000000485800780c */ /* 0x000fda0002784270 */
[----:B0-----:R-:W-:Y:S05]  /*42d0*/  @!P4 BRA `(.L_x_100) ;  /* 0x000000000004c947 */ /* 0x001fea0003800000 */
[----:B------:R0:W5:Y:S02]  /*42e0*/  LDG.E.LTC128B.U16 R102, desc[UR12][R8.64+0x10] ;  /* 0x0000100c08667981 */ /* 0x000164000c1e1520 */
.L_x_100:
[----:B------:R-:W-:Y:S05]  /*42f0*/  BSYNC B0 ;  /* 0x0000000000007941 */ /* 0x000fea0003800000 */
.L_x_99:
        /* <DEDUP_REMOVED lines=9> */
.L_x_102:
[----:B------:R-:W-:Y:S05]  /*4390*/  BSYNC B0 ;  /* 0x0000000000007941 */ /* 0x000fea0003800000 */
.L_x_101:
[----:B-----5:R-:W-:Y:S01]  /*43a0*/  IMAD.U32 R0, R102, 0x10000, RZ ;  /* 0x0001000066007824 */ /* 0x020fe200078e00ff */
[----:B------:R-:W-:Y:S01]  /*43b0*/  ISETP.NE.AND P6, PT, R92, RZ, PT ;  /* 0x000000ff5c00720c */ /* 0x000fe20003fc5270 */
[----:B------:R-:W-:Y:S01]  /*43c0*/  @P4 IMAD.MOV.U32 R2, RZ, RZ, R6 ;  /* 0x000000ffff024224 */ /* 0x000fe200078e0006 */
[----:B------:R-:W-:Y:S01]  /*43d0*/  BSSY B0, `(.L_x_103) ;  /* 0x0000009000007945 */ /* 0x000fe20003800000 */
[----:B------:R-:W-:Y:S01]  /*43e0*/  FMUL R0, R0, R89 ;  /* 0x0000005900007220 */ /* 0x000fe20000400000 */
[----:B------:R-:W-:-:S03]  /*43f0*/  @P4 IMAD.MOV.U32 R3, RZ, RZ, R7 ;  /* 0x000000ffff034224 */ /* 0x000fc600078e0007 */
[----:B------:R-:W-:-:S05]  /*4400*/  FFMA R0, R31, R90, R0 ;  /* 0x0000005a1f007223 */ /* 0x000fca0000000000 */
[----:B------:R-:W-:-:S05]  /*4410*/  F2FP.BF16.F32.PACK_AB R0, RZ, R0 ;  /* 0x00000000ff00723e */ /* 0x000fca00000010ff */
[----:B------:R0:W-:Y:S01]  /*4420*/  @P4 STG.E.U16 desc[UR12][R2.64+0x12], R0 ;  /* 0x0000120002004986 */ /* 0x0001e2000c10150c */
[----:B------:R-:W-:-:S13]  /*4430*/  ISETP.GT.AND P4, PT, R88, 0x40, P6 ;  /* 0x000000405800780c */ /* 0x000fda0003784270 */
[----:B0-----:R-:W-:Y:S05]  /*4440*/  @!P4 BRA `(.L_x_104) ;  /* 0x000000000004c947 */ /* 0x001fea0003800000 */
[----:B------:R0:W5:Y:S02]  /*4450*/  LDG.E.LTC128B.U16 R102, desc[UR12][R14.64+0x20] ;  /* 0x0000200c0e667981 */ /* 0x000164000c1e1520 */
.L_x_104:
[----:B------:R-:W-:Y:S05]  /*4460*/  BSYNC B0 ;  /* 0x0000000000007941 */ /* 0x000fea0003800000 */
.L_x_103:
[----:B-----5:R-:W-:Y:S01]  /*4470*/  IMAD.U32 R0, R102, 0x10000, RZ ;  /* 0x0001000066007824 */ /* 0x020fe200078e00ff */
[----:B------:R-:W-:Y:S01]  /*4480*/  ISETP.NE.AND P6, PT, R64, RZ, PT ;  /* 0x000000ff4000720c */ /* 0x000fe20003fc5270 */
[----:B------:R-:W-:Y:S01]  /*4490*/  @P4 IMAD.MOV.U32 R2, RZ, RZ, R12 ;  /* 0x000000ffff024224 */ /* 0x000fe200078e000c */
[----:B------:R-:W-:Y:S01]  /*44a0*/  BSSY B0, `(.L_x_105) ;  /* 0x000000a000007945 */ /* 0x000fe20003800000 */
[----:B------:R-:W-:-:S04]  /*44b0*/  FMUL R3, R0, R89 ;  /* 0x0000005900037220 */ /* 0x000fc80000400000 */
[----:B------:R-:W-:-:S05]  /*44c0*/  FFMA R3, R32, R90, R3 ;  /* 0x0000005a20037223 */ /* 0x000fca0000000003 */
[----:B------:R-:W-:-:S04]  /*44d0*/  F2FP.BF16.F32.PACK_AB R3, RZ, R3 ;  /* 0x00000003ff03723e */ /* 0x000fc800000010ff */
[----:B------:R-:W-:Y:S01]  /*44e0*/  PRMT R0, R3, 0x7610, R0 ;  /* 0x0000761003007816 */ /* 0x000fe20000000000 */
[----:B------:R-:W-:-:S05]  /*44f0*/  @P4 IMAD.MOV.U32 R3, RZ, RZ, R13 ;  /* 0x000000ffff034224 */ /* 0x000fca00078e000d */
[----:B------:R0:W-:Y:S01]  /*4500*/  @P4 STG.E.U16 desc[UR12][R2.64+0x20], R0 ;  /* 0x0000200002004986 */ /* 0x0001e2000c10150c */
[----:B------:R-:W-:-:S13]  /*4510*/  ISETP.GT.AND P4, PT, R88, 0x40, P6 ;  /* 0x000000405800780c */ /* 0x000fda0003784270 */
[----:B0-----:R-:W-:Y:S05]  /*4520*/  @!P4 BRA `(.L_x_106) ;  /* 0x000000000004c947 */ /* 0x001fea0003800000 */
[----:B------:R0:W5:Y:S02]  /*4530*/  LDG.E.LTC128B.U16 R102, desc[UR12][R14.64+0x22] ;  /* 0x0000220c0e667981 */ /* 0x000164000c1e1520 */
.L_x_106:
[----:B------:R-:W-:Y:S05]  /*4540*/  BSYNC B0 ;  /* 0x0000000000007941 */ /* 0x000fea0003800000 */
.L_x_105:
        /* <DEDUP_REMOVED lines=12> */
.L_x_108:
[----:B------:R-:W-:Y:S05]  /*4610*/  BSYNC B0 ;  /* 0x0000000000007941 */ /* 0x000fea0003800000 */
.L_x_107:
[----:B-----5:R-:W-:Y:S01]  /*4620*/  IMAD.U32 R0, R102, 0x10000, RZ ;  /* 0x0001000066007824 */ /* 0x020fe200078e00ff */
[----:B------:R-:W-:Y:S01]  /*4630*/  BSSY B0, `(.L_x_109) ;  /* 0x000000b000007945 */ /* 0x000fe20003800000 */
[----:B------:R-:W-:Y:S02]  /*4640*/  @P4 IMAD.MOV.U32 R2, RZ, RZ, R6 ;  /* 0x000000ffff024224 */ /* 0x000fe400078e0006 */
        /* <DEDUP_REMOVED lines=9> */
.L_x_110:
[----:B------:R-:W-:Y:S05]  /*46e0*/  BSYNC B0 ;  /* 0x0000000000007941 */ /* 0x000fea0003800000 */
.L_x_109:
        /* <DEDUP_REMOVED lines=12> */
.L_x_112:
[----:B------:R-:W-:Y:S05]  /*47b0*/  BSYNC B0 ;  /* 0x0000000000007941 */ /* 0x000fea0003800000 */
.L_x_111:
        /* <DEDUP_REMOVED lines=13> */
.L_x_114:
[----:B------:R-:W-:Y:S05]  /*4890*/  BSYNC B0 ;  /* 0x0000000000007941 */ /* 0x000fea0003800000 */
.L_x_113:
        /* <DEDUP_REMOVED lines=12> */
.L_x_116:
[----:B------:R-:W-:Y:S05]  /*4960*/  BSYNC B0 ;  /* 0x0000000000007941 */ /* 0x000fea0003800000 */
.L_x_115:
        /* <DEDUP_REMOVED lines=12> */
.L_x_118:
[----:B------:R-:W-:Y:S05]  /*4a30*/  BSYNC B0 ;  /* 0x0000000000007941 */ /* 0x000fea0003800000 */
.L_x_117:
        /* <DEDUP_REMOVED lines=12> */
.L_x_120:
[----:B------:R-:W-:Y:S05]  /*4b00*/  BSYNC B0 ;  /* 0x0000000000007941 */ /* 0x000fea0003800000 */
.L_x_119:
        /* <DEDUP_REMOVED lines=13> */
.L_x_122:
[----:B------:R-:W-:Y:S05]  /*4be0*/  BSYNC B0 ;  /* 0x0000000000007941 */ /* 0x000fea0003800000 */
.L_x_121:
        /* <DEDUP_REMOVED lines=12> */
.L_x_124:
[----:B------:R-:W-:Y:S05]  /*4cb0*/  BSYNC B0 ;  /* 0x0000000000007941 */ /* 0x000fea0003800000 */
.L_x_123:
        /* <DEDUP_REMOVED lines=12> */
.L_x_126:
[----:B------:R-:W-:Y:S05]  /*4d80*/  BSYNC B0 ;  /* 0x0000000000007941 */ /* 0x000fea0003800000 */
.L_x_125:
        /* <DEDUP_REMOVED lines=11> */
.L_x_128:
[----:B------:R-:W-:Y:S05]  /*4e40*/  BSYNC B0 ;  /* 0x0000000000007941 */ /* 0x000fea0003800000 */
.L_x_127:
        /* <DEDUP_REMOVED lines=13> */
.L_x_130:
[----:B------:R-:W-:Y:S05]  /*4f20*/  BSYNC B0 ;  /* 0x0000000000007941 */ /* 0x000fea0003800000 */
.L_x_129:
        /* <DEDUP_REMOVED lines=11> */
.L_x_132:
[----:B------:R-:W-:Y:S05]  /*4fe0*/  BSYNC B0 ;  /* 0x0000000000007941 */ /* 0x000fea0003800000 */
.L_x_131:
[----:B0----5:R-:W-:Y:S01]  /*4ff0*/  IMAD.U32 R0, R102, 0x10000, RZ ;  /* 0x0001000066007824 */ /* 0x021fe200078e00ff */
[----:B------:R-:W-:Y:S01]  /*5000*/  ISETP.GT.AND P4, PT, R88, 0x48, P6 ;  /* 0x000000485800780c */ /* 0x000fe20003784270 */
        /* <DEDUP_REMOVED lines=8> */
[----:B------:R-:W-:Y:S05]  /*5090*/  @!P4 BRA `(.L_x_134) ;  /* 0x000000000004c947 */ /* 0x000fea0003800000 */
[----:B------:R0:W5:Y:S02]  /*50a0*/  LDG.E.LTC128B.U16 R102, desc[UR12][R8.64+0x52] ;  /* 0x0000520c08667981 */ /* 0x000164000c1e1520 */
.L_x_134:
[----:B------:R-:W-:Y:S05]  /*50b0*/  BSYNC B0 ;  /* 0x0000000000007941 */ /* 0x000fea0003800000 */
.L_x_133:
[----:B0----5:R-:W-:Y:S01]  /*50c0*/  IMAD.U32 R0, R102, 0x10000, RZ ;  /* 0x0001000066007824 */ /* 0x021fe200078e00ff */
        /* <DEDUP_REMOVED lines=10> */
.L_x_136:
[----:B------:R-:W-:Y:S05]  /*5170*/  BSYNC B0 ;  /* 0x0000000000007941 */ /* 0x000fea0003800000 */
.L_x_135:
        /* <DEDUP_REMOVED lines=12> */
.L_x_138:
[----:B------:R-:W-:Y:S05]  /*5240*/  BSYNC B0 ;  /* 0x0000000000007941 */ /* 0x000fea0003800000 */
.L_x_137:
        /* <DEDUP_REMOVED lines=11> */
.L_x_140:
[----:B------:R-:W-:Y:S05]  /*5300*/  BSYNC B0 ;  /* 0x0000000000007941 */ /* 0x000fea0003800000 */
.L_x_139:
        /* <DEDUP_REMOVED lines=12> */
.L_x_142:
[----:B------:R-:W-:Y:S05]  /*53d0*/  BSYNC B0 ;  /* 0x0000000000007941 */ /* 0x000fea0003800000 */
.L_x_141:
        /* <DEDUP_REMOVED lines=11> */
.L_x_144:
[----:B------:R-:W-:Y:S05]  /*5490*/  BSYNC B0 ;  /* 0x0000000000007941 */ /* 0x000fea0003800000 */
.L_x_143:
        /* <DEDUP_REMOVED lines=12> */
.L_x_146:
[----:B------:R-:W-:Y:S05]  /*5560*/  BSYNC B0 ;  /* 0x0000000000007941 */ /* 0x000fea0003800000 */
.L_x_145:
[----:B0----5:R-:W-:Y:S01]  /*5570*/  IMAD.U32 R0, R102, 0x10000, RZ ;  /* 0x0001000066007824 */ /* 0x021fe200078e00ff */
[----:B------:R-:W-:Y:S01]  /*5580*/  ISETP.GT.AND P1, PT, R88, 0x48, P1 ;  /* 0x000000485800780c */ /* 0x000fe20000f24270 */
[----:B------:R-:W-:Y:S02]  /*5590*/  BSSY B0, `(.L_x_147) ;  /* 0x0000007000007945 */ /* 0x000fe40003800000 */
[----:B------:R-:W-:-:S04]  /*55a0*/  FMUL R0, R0, R89 ;  /* 0x0000005900007220 */ /* 0x000fc80000400000 */
[----:B------:R-:W-:-:S05]  /*55b0*/  FFMA R0, R53, R90, R0 ;  /* 0x0000005a35007223 */ /* 0x000fca0000000000 */
[----:B------:R-:W-:-:S05]  /*55c0*/  F2FP.BF16.F32.PACK_AB R0, RZ, R0 ;  /* 0x00000000ff00723e */ /* 0x000fca00000010ff */
[----:B------:R0:W-:Y:S01]  /*55d0*/  @P2 STG.E.U16 desc[UR12][R12.64+0x72], R0 ;  /* 0x000072000c002986 */ /* 0x0001e2000c10150c */
[----:B------:R-:W-:Y:S05]  /*55e0*/  @!P1 BRA `(.L_x_148) ;  /* 0x0000000000049947 */ /* 0x000fea0003800000 */
[----:B------:R0:W5:Y:S02]  /*55f0*/  LDG.E.LTC128B.U16 R102, desc[UR12][R8.64+0x70] ;  /* 0x0000700c08667981 */ /* 0x000164000c1e1520 */
.L_x_148:
[----:B------:R-:W-:Y:S05]  /*5600*/  BSYNC B0 ;  /* 0x0000000000007941 */ /* 0x000fea0003800000 */
.L_x_147:
        /* <DEDUP_REMOVED lines=12> */
.L_x_150:
[----:B------:R-:W-:Y:S05]  /*56d0*/  BSYNC B0 ;  /* 0x0000000000007941 */ /* 0x000fea0003800000 */
.L_x_149:
[----:B-----5:R-:W-:-:S04]  /*56e0*/  IMAD.U32 R102, R102, 0x10000, RZ ;  /* 0x0001000066667824 */ /* 0x020fc800078e00ff */
[----:B------:R-:W-:-:S04]  /*56f0*/  FMUL R102, R102, R89 ;  /* 0x0000005966667220 */ /* 0x000fc80000400000 */
[----:B------:R-:W-:Y:S01]  /*5700*/  FFMA R102, R55, R90, R102 ;  /* 0x0000005a37667223 */ /* 0x000fe20000000066 */
[----:B------:R-:W-:Y:S06]  /*5710*/  @!P0 EXIT ;  /* 0x000000000000894d */ /* 0x000fec0003800000 */
[----:B------:R-:W-:-:S05]  /*5720*/  F2FP.BF16.F32.PACK_AB R102, RZ, R102 ;  /* 0x00000066ff66723e */ /* 0x000fca00000010ff */
[----:B------:R-:W-:Y:S01]  /*5730*/  STG.E.U16 desc[UR12][R6.64+0x72], R102 ;  /* 0x0000726606007986 */ /* 0x000fe2000c10150c */
[----:B------:R-:W-:Y:S05]  /*5740*/  EXIT ;  /* 0x000000000000794d */ /* 0x000fea0003800000 */
.L_x_28:
[----:B------:R-:W-:Y:S01]  /*5750*/  ULDC.64 UR4, c[0x0][0x650] ;  /* 0x0001940000047ab9 */ /* 0x000fe20000000a00 */
[----:B------:R-:W-:Y:S01]  /*5760*/  ISETP.GT.AND P2, PT, R0, 0x1, PT ;  /* 0x000000010000780c */ /* 0x000fe20003f44270 */
[-C--:B--2---:R-:W-:Y:S01]  /*5770*/  FMUL R56, R56, R90.reuse ;  /* 0x0000005a38387220 */ /* 0x084fe20000400000 */
[----:B------:R-:W-:Y:S01]  /*5780*/  LEA R6, P1, R16, UR4, 0x1 ;  /* 0x0000000410067c11 */ /* 0x000fe2000f8208ff */
[C---:B------:R-:W-:Y:S02]  /*5790*/  IMAD.SHL.U32 R11, R18.reuse, 0x2, RZ ;  /* 0x00000002120b7824 */ /* 0x040fe400078e00ff */
[-C--:B------:R-:W-:Y:S01]  /*57a0*/  FMUL R57, R57, R90.reuse ;  /* 0x0000005a39397220 */ /* 0x080fe20000400000 */
[----:B------:R-:W-:Y:S01]  /*57b0*/  SHF.L.U64.HI R99, R18, 0x1, R99 ;  /* 0x0000000112637819 */ /* 0x000fe20000010263 */
[-C--:B------:R-:W-:Y:S01]  /*57c0*/  FMUL R58, R58, R90.reuse ;  /* 0x0000005a3a3a7220 */ /* 0x080fe20000400000 */
[----:B------:R-:W-:Y:S01]  /*57d0*/  LEA.HI.X R7, R16, UR5, R3, 0x1, P1 ;  /* 0x0000000510077c11 */ /* 0x000fe200088f0c03 */
[-C--:B------:R-:W-:Y:S01]  /*57e0*/  FMUL R59, R59, R90.reuse ;  /* 0x0000005a3b3b7220 */ /* 0x080fe20000400000 */
[----:B------:R-:W-:Y:S01]  /*57f0*/  ISETP.GT.AND P1, PT, R88, RZ, P2 ;  /* 0x000000ff5800720c */ /* 0x000fe20001724270 */
[----:B------:R-:W-:Y:S01]  /*5800*/  FMUL R60, R60, R90 ;  /* 0x0000005a3c3c7220 */ /* 0x000fe20000400000 */
[----:B------:R-:W-:Y:S01]  /*5810*/  F2FP.BF16.F32.PACK_AB R56, RZ, R56 ;  /* 0x00000038ff38723e */ /* 0x000fe200000010ff */
[----:B------:R-:W-:Y:S01]  /*5820*/  FMUL R61, R61, R90 ;  /* 0x0000005a3d3d7220 */ /* 0x000fe20000400000 */
[----:B------:R-:W-:Y:S01]  /*5830*/  F2FP.BF16.F32.PACK_AB R57, RZ, R57 ;  /* 0x00000039ff39723e */ /* 0x000fe200000010ff */
[----:B------:R-:W-:Y:S01]  /*5840*/  IMAD.SHL.U32 R9, R94, 0x2, RZ ;  /* 0x000000025e097824 */ /* 0x000fe200078e00ff */
[----:B------:R-:W-:Y:S01]  /*5850*/  ISETP.GT.AND P5, PT, R0, 0x8, PT ;  /* 0x000000080000780c */ /* 0x000fe20003fa4270 */
[----:B------:R-:W-:Y:S01]  /*5860*/  @P0 STG.E.U16 desc[UR12][R6.64], R56 ;  /* 0x0000003806000986 */ /* 0x000fe2000c10150c */
[----:B------:R-:W-:Y:S01]  /*5870*/  IADD3 R4, P0, R11, R6, RZ ;  /* 0x000000060b047210 */ /* 0x000fe20007f1e0ff */
[-C--:B------:R-:W-:Y:S01]  /*5880*/  FMUL R62, R62, R90.reuse ;  /* 0x0000005a3e3e7220 */ /* 0x080fe20000400000 */
[----:B------:R-:W-:Y:S01]  /*5890*/  ISETP.GT.AND P4, PT, R0, 0x9, PT ;  /* 0x000000090000780c */ /* 0x000fe20003f84270 */
[----:B------:R-:W-:Y:S01]  /*58a0*/  FMUL R63, R63, R90 ;  /* 0x0000005a3f3f7220 */ /* 0x000fe20000400000 */
[C---:B------:R-:W-:Y:S01]  /*58b0*/  ISETP.GT.AND P3, PT, R88.reuse, 0x8, P6 ;  /* 0x000000085800780c */ /* 0x040fe20003764270 */
[----:B------:R-:W-:Y:S01]  /*58c0*/  @P1 IMAD.MOV.U32 R2, RZ, RZ, R6 ;  /* 0x000000ffff021224 */ /* 0x000fe200078e0006 */
[C---:B------:R-:W-:Y:S01]  /*58d0*/  ISETP.GT.AND P2, PT, R88.reuse, 0x8, P2 ;  /* 0x000000085800780c */ /* 0x040fe20001744270 */
[--C-:B------:R-:W-:Y:S01]  /*58e0*/  @P1 IMAD.MOV.U32 R3, RZ, RZ, R7.reuse ;  /* 0x000000ffff031224 */ /* 0x100fe200078e0007 */
[----:B------:R-:W-:Y:S01]  /*58f0*/  F2FP.BF16.F32.PACK_AB R58, RZ, R58 ;  /* 0x0000003aff3a723e */ /* 0x000fe200000010ff */
[----:B------:R-:W-:Y:S01]  /*5900*/  IMAD.X R5, R99, 0x1, R7, P0 ;  /* 0x0000000163057824 */ /* 0x000fe200000e0607 */
[----:B------:R-:W-:Y:S01]  /*5910*/  ISETP.GT.AND P0, PT, R88, RZ, P5 ;  /* 0x000000ff5800720c */ /* 0x000fe20002f04270 */
[-C--:B------:R-:W-:Y:S01]  /*5920*/  FMUL R64, R64, R90.reuse ;  /* 0x0000005a40407220 */ /* 0x080fe20000400000 */
[----:B------:R0:W-:Y:S01]  /*5930*/  @P1 STG.E.U16 desc[UR12][R2.64+0x2], R57 ;  /* 0x0000023902001986 */ /* 0x0001e2000c10150c */
[----:B------:R-:W-:Y:S01]  /*5940*/  ISETP.GT.AND P1, PT, R88, RZ, P4 ;  /* 0x000000ff5800720c */ /* 0x000fe20002724270 */
[-C--:B------:R-:W-:Y:S01]  /*5950*/  FMUL R65, R65, R90.reuse ;  /* 0x0000005a41417220 */ /* 0x080fe20000400000 */
[----:B------:R-:W-:Y:S01]  /*5960*/  F2FP.BF16.F32.PACK_AB R59, RZ, R59 ;  /* 0x0000003bff3b723e */ /* 0x000fe200000010ff */
[----:B------:R-:W-:Y:S01]  /*5970*/  FMUL R66, R66, R90 ;  /* 0x0000005a42427220 */ /* 0x000fe20000400000 */
[----:B------:R-:W-:Y:S01]  /*5980*/  F2FP.BF16.F32.PACK_AB R60, RZ, R60 ;  /* 0x0000003cff3c723e */ /* 0x000fe200000010ff */
[----:B------:R-:W-:Y:S01]  /*5990*/  @P3 STG.E.U16 desc[UR12][R4.64], R58 ;  /* 0x0000003a04003986 */ /* 0x000fe2000c10150c */
[----:B------:R-:W-:Y:S01]  /*59a0*/  F2FP.BF16.F32.PACK_AB R61, RZ, R61 ;  /* 0x0000003dff3d723e */ /* 0x000fe200000010ff */
[-C--:B------:R-:W-:Y:S01]  /*59b0*/  FMUL R67, R67, R90.reuse ;  /* 0x0000005a43437220 */ /* 0x080fe20000400000 */
[----:B------:R-:W-:Y:S01]  /*59c0*/  SHF.L.U64.HI R97, R94, 0x1, R97 ;  /* 0x000000015e617819 */ /* 0x000fe20000010261 */
[----:B------:R-:W-:Y:S01]  /*59d0*/  @P2 STG.E.U16 desc[UR12][R4.64+0x2], R59 ;  /* 0x0000023b04002986 */ /* 0x000fe2000c10150c */
[----:B------:R-:W-:Y:S01]  /*59e0*/  ISETP.GT.AND P2, PT, R88, 0x8, P5 ;  /* 0x000000085800780c */ /* 0x000fe20002f44270 */
[----:B------:R-:W-:Y:S01]  /*59f0*/  FMUL R68, R68, R90 ;  /* 0x0000005a44447220 */ /* 0x000fe20000400000 */
[----:B------:R-:W-:Y:S01]  /*5a00*/  ISETP.GT.AND P3, PT, R0, 0x10, PT ;  /* 0x000000100000780c */ /* 0x000fe20003f64270 */
[----:B------:R-:W-:Y:S01]  /*5a10*/  @P0 STG.E.U16 desc[UR12][R6.64+0x10], R60 ;  /* 0x0000103c06000986 */ /* 0x000fe2000c10150c */
[----:B------:R-:W-:Y:S01]  /*5a20*/  F2FP.BF16.F32.PACK_AB R62, RZ, R62 ;  /* 0x0000003eff3e723e */ /* 0x000fe200000010ff */
[----:B------:R-:W-:Y:S01]  /*5a30*/  FMUL R69, R69, R90 ;  /* 0x0000005a45457220 */ /* 0x000fe20000400000 */
[----:B------:R-:W-:Y:S01]  /*5a40*/  F2FP.BF16.F32.PACK_AB R63, RZ, R63 ;  /* 0x0000003fff3f723e */ /* 0x000fe200000010ff */
[----:B------:R-:W-:Y:S01]  /*5a50*/  @P1 STG.E.U16 desc[UR12][R6.64+0x12], R61 ;  /* 0x0000123d06001986 */ /* 0x000fe2000c10150c */
[----:B0-----:R-:W-:Y:S01]  /*5a60*/  IADD3 R2, P0, P1, R9, R6, R11 ;  /* 0x0000000609027210 */ /* 0x001fe2000791e00b */
[----:B------:R-:W-:Y:S01]  /*5a70*/  FMUL R70, R70, R90 ;  /* 0x0000005a46467220 */ /* 0x000fe20000400000 */
[----:B------:R-:W-:Y:S01]  /*5a80*/  F2FP.BF16.F32.PACK_AB R64, RZ, R64 ;  /* 0x00000040ff40723e */ /* 0x000fe200000010ff */
[-C--:B------:R-:W-:Y:S01]  /*5a90*/  FMUL R71, R71, R90.reuse ;  /* 0x0000005a47477220 */ /* 0x080fe20000400000 */
[----:B------:R-:W-:Y:S01]  /*5aa0*/  IADD3.X R3, R97, R7, R99, P0, P1 ;  /* 0x0000000761037210 */ /* 0x000fe200007e2463 */
[----:B------:R-:W-:Y:S01]  /*5ab0*/  @P2 STG.E.U16 desc[UR12][R4.64+0x10], R62 ;  /* 0x0000103e04002986 */ /* 0x000fe2000c10150c */
[----:B------:R-:W-:Y:S01]  /*5ac0*/  ISETP.GT.AND P1, PT, R88, 0x8, P4 ;  /* 0x000000085800780c */ /* 0x000fe20002724270 */
[-C--:B------:R-:W-:Y:S01]  /*5ad0*/  FMUL R72, R72, R90.reuse ;  /* 0x0000005a48487220 */ /* 0x080fe20000400000 */
[----:B------:R-:W-:Y:S01]  /*5ae0*/  ISETP.GT.AND P0, PT, R88, RZ, P3 ;  /* 0x000000ff5800720c */ /* 0x000fe20001f04270 */
[-C--:B------:R-:W-:Y:S01]  /*5af0*/  FMUL R73, R73, R90.reuse ;  /* 0x0000005a49497220 */ /* 0x080fe20000400000 */
[----:B------:R-:W-:Y:S01]  /*5b00*/  ISETP.GT.AND P2, PT, R0, 0x11, PT ;  /* 0x000000110000780c */ /* 0x000fe20003f44270 */
[-C--:B------:R-:W-:Y:S01]  /*5b10*/  FMUL R74, R74, R90.reuse ;  /* 0x0000005a4a4a7220 */ /* 0x080fe20000400000 */
[----:B------:R-:W-:Y:S01]  /*5b20*/  F2FP.BF16.F32.PACK_AB R65, RZ, R65 ;  /* 0x00000041ff41723e */ /* 0x000fe200000010ff */
[----:B------:R-:W-:Y:S01]  /*5b30*/  FMUL R75, R75, R90 ;  /* 0x0000005a4b4b7220 */ /* 0x000fe20000400000 */
[----:B------:R-:W-:Y:S01]  /*5b40*/  F2FP.BF16.F32.PACK_AB R66, RZ, R66 ;  /* 0x00000042ff42723e */ /* 0x000fe200000010ff */
[-C--:B------:R-:W-:Y:S01]  /*5b50*/  FMUL R76, R76, R90.reuse ;  /* 0x0000005a4c4c7220 */ /* 0x080fe20000400000 */
[----:B------:R-:W-:Y:S01]  /*5b60*/  F2FP.BF16.F32.PACK_AB R67, RZ, R67 ;  /* 0x00000043ff43723e */ /* 0x000fe200000010ff */
[----:B------:R-:W-:Y:S01]  /*5b70*/  FMUL R77, R77, R90 ;  /* 0x0000005a4d4d7220 */ /* 0x000fe20000400000 */
[----:B------:R-:W-:Y:S01]  /*5b80*/  F2FP.BF16.F32.PACK_AB R68, RZ, R68 ;  /* 0x00000044ff44723e */ /* 0x000fe200000010ff */
[----:B------:R-:W-:Y:S01]  /*5b90*/  @P1 STG.E.U16 desc[UR12][R4.64+0x12], R63 ;  /* 0x0000123f04001986 */ /* 0x000fe2000c10150c */
[----:B------:R-:W-:Y:S01]  /*5ba0*/  ISETP.GT.AND P1, PT, R0, 0x19, PT ;  /* 0x000000190000780c */ /* 0x000fe20003f24270 */
[-C--:B------:R-:W-:Y:S01]  /*5bb0*/  FMUL R78, R78, R90.reuse ;  /* 0x0000005a4e4e7220 */ /* 0x080fe20000400000 */
[----:B------:R-:W-:Y:S01]  /*5bc0*/  F2FP.BF16.F32.PACK_AB R69, RZ, R69 ;  /* 0x00000045ff45723e */ /* 0x000fe200000010ff */
[----:B------:R-:W-:Y:S01]  /*5bd0*/  @P0 STG.E.U16 desc[UR12][R6.64+0x20], R64 ;  /* 0x0000204006000986 */ /* 0x000fe2000c10150c */
[----:B------:R-:W-:Y:S01]  /*5be0*/  ISETP.GT.AND P0, PT, R88, RZ, P2 ;  /* 0x000000ff5800720c */ /* 0x000fe20001704270 */
[----:B------:R-:W-:Y:S01]  /*5bf0*/  FMUL R79, R79, R90 ;  /* 0x0000005a4f4f7220 */ /* 0x000fe20000400000 */
[----:B------:R-:W-:Y:S01]  /*5c00*/  F2FP.BF16.F32.PACK_AB R70, RZ, R70 ;  /* 0x00000046ff46723e */ /* 0x000fe200000010ff */
        /* <DEDUP_REMOVED lines=10> */
[----:B------:R-:W-:Y:S01]  /*5cb0*/  @P0 STG.E.U16 desc[UR12][R6.64+0x22], R65 ;  /* 0x0000224106000986 */ /* 0x000fe2000c10150c */
[----:B------:R-:W-:Y:S01]  /*5cc0*/  ISETP.GT.AND P0, PT, R88, 0x8, P3 ;  /* 0x000000085800780c */ /* 0x000fe20001f04270 */
[-C--:B------:R-:W-:Y:S01]  /*5cd0*/  FMUL R85, R85, R90.reuse ;  /* 0x0000005a55557220 */ /* 0x080fe20000400000 */
[----:B------:R-:W-:Y:S01]  /*5ce0*/  ISETP.GT.AND P5, PT, R0, 0x28, PT ;  /* 0x000000280000780c */ /* 0x000fe20003fa4270 */
        /* <DEDUP_REMOVED lines=8> */
[-C--:B------:R-:W-:Y:S01]  /*5d70*/  FMUL R26, R26, R90.reuse ;  /* 0x0000005a1a1a7220 */ /* 0x080fe20000400000 */
[----:B------:R-:W-:Y:S01]  /*5d80*/  ISETP.GT.AND P4, PT, R0, 0x30, PT ;  /* 0x000000300000780c */ /* 0x000fe20003f84270 */
[----:B------:R-:W-:Y:S01]  /*5d90*/  @P0 STG.E.U16 desc[UR12][R4.64+0x20], R66 ;  /* 0x0000204204000986 */ /* 0x000fe2000c10150c */
[----:B------:R-:W-:Y:S01]  /*5da0*/  ISETP.GT.AND P0, PT, R88, 0x8, P2 ;  /* 0x000000085800780c */ /* 0x000fe20001704270 */
[-C--:B------:R-:W-:Y:S01]  /*5db0*/  FMUL R27, R27, R90.reuse ;  /* 0x0000005a1b1b7220 */ /* 0x080fe20000400000 */
[----:B------:R-:W-:Y:S01]  /*5dc0*/  ISETP.GT.AND P2, PT, R0, 0x18, PT ;  /* 0x000000180000780c */ /* 0x000fe20003f44270 */
[----:B------:R-:W-:Y:S01]  /*5dd0*/  FMUL R28, R28, R90 ;  /* 0x0000005a1c1c7220 */ /* 0x000fe20000400000 */
[----:B------:R-:W-:Y:S01]  /*5de0*/  F2FP.BF16.F32.PACK_AB R80, RZ, R80 ;  /* 0x00000050ff50723e */ /* 0x000fe200000010ff */
        /* <DEDUP_REMOVED lines=8> */
[----:B------:R-:W-:Y:S01]  /*5e70*/  @P0 STG.E.U16 desc[UR12][R4.64+0x22], R67 ;  /* 0x0000224304000986 */ /* 0x000fe2000c10150c */
[----:B------:R-:W-:Y:S01]  /*5e80*/  ISETP.GT.AND P0, PT, R88, RZ, P2 ;  /* 0x000000ff5800720c */ /* 0x000fe20001704270 */
[----:B------:R-:W-:Y:S01]  /*5e90*/  FMUL R33, R33, R90 ;  /* 0x0000005a21217220 */ /* 0x000fe20000400000 */
[----:B------:R-:W-:Y:S01]  /*5ea0*/  F2FP.BF16.F32.PACK_AB R84, RZ, R84 ;  /* 0x00000054ff54723e */ /* 0x000fe200000010ff */
[-C--:B------:R-:W-:Y:S01]  /*5eb0*/  FMUL R34, R34, R90.reuse ;  /* 0x0000005a22227220 */ /* 0x080fe20000400000 */
[----:B------:R-:W-:Y:S01]  /*5ec0*/  P2R R14, PR, RZ, 0x20 ;  /* 0x00000020ff0e7803 */ /* 0x000fe20000000000 */
        /* <DEDUP_REMOVED lines=9> */
[----:B------:R-:W-:Y:S01]  /*5f60*/  ISETP.GT.AND P0, PT, R88, RZ, P1 ;  /* 0x000000ff5800720c */ /* 0x000fe20000f04270 */
        /* <DEDUP_REMOVED lines=13> */
[----:B------:R-:W-:Y:S01]  /*6040*/  ISETP.GT.AND P0, PT, R88, 0x8, P2 ;  /* 0x000000085800780c */ /* 0x000fe20001704270 */
        /* <DEDUP_REMOVED lines=22> */
[----:B------:R-:W-:Y:S01]  /*61b0*/  FMUL R55, R55, R90 ;  /* 0x0000005a37377220 */ /* 0x000fe20000400000 */
[----:B------:R-:W-:-:S02]  /*61c0*/  F2FP.BF16.F32.PACK_AB R39, RZ, R39 ;  /* 0x00000027ff27723e */ /* 0x000fc400000010ff */
[----:B------:R-:W-:Y:S01]  /*61d0*/  F2FP.BF16.F32.PACK_AB R40, RZ, R40 ;  /* 0x00000028ff28723e */ /* 0x000fe200000010ff */
[----:B------:R-:W-:Y:S01]  /*61e0*/  @P0 STG.E.U16 desc[UR12][R4.64+0x32], R71 ;  /* 0x0000324704000986 */ /* 0x000fe2000c10150c */
[----:B------:R-:W-:Y:S02]  /*61f0*/  ISETP.GT.AND P0, PT, R88, RZ, P2 ;  /* 0x000000ff5800720c */ /* 0x000fe40001704270 */
[----:B------:R-:W-:Y:S02]  /*6200*/  F2FP.BF16.F32.PACK_AB R41, RZ, R41 ;  /* 0x00000029ff29723e */ /* 0x000fe400000010ff */
[----:B------:R-:W-:Y:S02]  /*6210*/  F2FP.BF16.F32.PACK_AB R42, RZ, R42 ;  /* 0x0000002aff2a723e */ /* 0x000fe400000010ff */
[----:B------:R-:W-:Y:S02]  /*6220*/  F2FP.BF16.F32.PACK_AB R43, RZ, R43 ;  /* 0x0000002bff2b723e */ /* 0x000fe400000010ff */
[----:B------:R-:W-:-:S02]  /*6230*/  F2FP.BF16.F32.PACK_AB R44, RZ, R44 ;  /* 0x0000002cff2c723e */ /* 0x000fc400000010ff */
[----:B------:R-:W-:Y:S02]  /*6240*/  F2FP.BF16.F32.PACK_AB R45, RZ, R45 ;  /* 0x0000002dff2d723e */ /* 0x000fe400000010ff */
[----:B------:R-:W-:Y:S01]  /*6250*/  F2FP.BF16.F32.PACK_AB R46, RZ, R46 ;  /* 0x0000002eff2e723e */ /* 0x000fe200000010ff */
[----:B------:R-:W-:Y:S01]  /*6260*/  @P0 STG.E.U16 desc[UR12][R6.64+0x40], R72 ;  /* 0x0000404806000986 */ /* 0x000fe2000c10150c */
[----:B------:R-:W-:Y:S02]  /*6270*/  ISETP.GT.AND P0, PT, R88, RZ, P1 ;  /* 0x000000ff5800720c */ /* 0x000fe40000f04270 */
[----:B------:R-:W-:Y:S02]  /*6280*/  F2FP.BF16.F32.PACK_AB R47, RZ, R47 ;  /* 0x0000002fff2f723e */ /* 0x000fe400000010ff */
[----:B------:R-:W-:Y:S02]  /*6290*/  F2FP.BF16.F32.PACK_AB R48, RZ, R48 ;  /* 0x00000030ff30723e */ /* 0x000fe400000010ff */
[----:B------:R-:W-:-:S02]  /*62a0*/  F2FP.BF16.F32.PACK_AB R49, RZ, R49 ;  /* 0x00000031ff31723e */ /* 0x000fc400000010ff */
[----:B------:R-:W-:Y:S02]  /*62b0*/  F2FP.BF16.F32.PACK_AB R50, RZ, R50 ;  /* 0x00000032ff32723e */ /* 0x000fe400000010ff */
[----:B------:R-:W-:Y:S02]  /*62c0*/  F2FP.BF16.F32.PACK_AB R51, RZ, R51 ;  /* 0x00000033ff33723e */ /* 0x000fe400000010ff */
[----:B------:R-:W-:Y:S01]  /*62d0*/  F2FP.BF16.F32.PACK_AB R52, RZ, R52 ;  /* 0x00000034ff34723e */ /* 0x000fe200000010ff */
[----:B------:R-:W-:Y:S01]  /*62e0*/  @P0 STG.E.U16 desc[UR12][R6.64+0x42], R73 ;  /* 0x0000424906000986 */ /* 0x000fe2000c10150c */
[----:B------:R-:W-:Y:S02]  /*62f0*/  ISETP.GT.AND P0, PT, R88, 0x8, P2 ;  /* 0x000000085800780c */ /* 0x000fe40001704270 */
[----:B------:R-:W-:Y:S02]  /*6300*/  ISETP.GT.AND P2, PT, R0, 0x38, PT ;  /* 0x000000380000780c */ /* 0x000fe40003f44270 */
[----:B------:R-:W-:-:S02]  /*6310*/  F2FP.BF16.F32.PACK_AB R53, RZ, R53 ;  /* 0x00000035ff35723e */ /* 0x000fc400000010ff */
[----:B------:R-:W-:-:S07]  /*6320*/  F2FP.BF16.F32.PACK_AB R54, RZ, R54 ;  /* 0x00000036ff36723e */ /* 0x000fce00000010ff */
[----:B------:R-:W-:Y:S01]  /*6330*/  @P0 STG.E.U16 desc[UR12][R4.64+0x40], R74 ;  /* 0x0000404a04000986 */ /* 0x000fe2000c10150c */
[----:B------:R-:W-:-:S13]  /*6340*/  ISETP.GT.AND P0, PT, R88, 0x8, P1 ;  /* 0x000000085800780c */ /* 0x000fda0000f04270 */
[----:B------:R-:W-:Y:S01]  /*6350*/  @P0 STG.E.U16 desc[UR12][R4.64+0x42], R75 ;  /* 0x0000424b04000986 */ /* 0x000fe2000c10150c */
[----:B------:R-:W-:-:S13]  /*6360*/  ISETP.GT.AND P0, PT, R88, RZ, P5 ;  /* 0x000000ff5800720c */ /* 0x000fda0002f04270 */
[----:B------:R-:W-:Y:S01]  /*6370*/  @P0 STG.E.U16 desc[UR12][R6.64+0x50], R76 ;  /* 0x0000504c06000986 */ /* 0x000fe2000c10150c */
[----:B------:R-:W-:-:S04]  /*6380*/  ISETP.GT.AND P0, PT, R0, 0x29, PT ;  /* 0x000000290000780c */ /* 0x000fc80003f04270 */
[----:B------:R-:W-:-:S13]  /*6390*/  ISETP.GT.AND P1, PT, R88, RZ, P0 ;  /* 0x000000ff5800720c */ /* 0x000fda0000724270 */
[----:B------:R-:W-:Y:S01]  /*63a0*/  @P1 STG.E.U16 desc[UR12][R6.64+0x52], R77 ;  /* 0x0000524d06001986 */ /* 0x000fe2000c10150c */
[----:B------:R-:W-:-:S13]  /*63b0*/  ISETP.GT.AND P1, PT, R88, 0x8, P5 ;  /* 0x000000085800780c */ /* 0x000fda0002f24270 */
[----:B------:R-:W-:Y:S01]  /*63c0*/  @P1 STG.E.U16 desc[UR12][R4.64+0x50], R78 ;  /* 0x0000504e04001986 */ /* 0x000fe2000c10150c */
[----:B------:R-:W-:-:S13]  /*63d0*/  ISETP.GT.AND P1, PT, R88, 0x8, P0 ;  /* 0x000000085800780c */ /* 0x000fda0000724270 */
[----:B------:R-:W-:Y:S01]  /*63e0*/  @P1 STG.E.U16 desc[UR12][R4.64+0x52], R79 ;  /* 0x0000524f04001986 */ /* 0x000fe2000c10150c */
[----:B------:R-:W-:-:S13]  /*63f0*/  ISETP.GT.AND P1, PT, R88, RZ, P4 ;  /* 0x000000ff5800720c */ /* 0x000fda0002724270 */
[----:B------:R-:W-:Y:S01]  /*6400*/  @P1 STG.E.U16 desc[UR12][R6.64+0x60], R80 ;  /* 0x0000605006001986 */ /* 0x000fe2000c10150c */
[----:B------:R-:W-:-:S13]  /*6410*/  ISETP.GT.AND P1, PT, R88, RZ, P3 ;  /* 0x000000ff5800720c */ /* 0x000fda0001f24270 */
[----:B------:R-:W-:Y:S01]  /*6420*/  @P1 STG.E.U16 desc[UR12][R6.64+0x62], R81 ;  /* 0x0000625106001986 */ /* 0x000fe2000c10150c */
[----:B------:R-:W-:-:S13]  /*6430*/  ISETP.GT.AND P1, PT, R88, 0x8, P4 ;  /* 0x000000085800780c */ /* 0x000fda0002724270 */
[----:B------:R-:W-:Y:S01]  /*6440*/  @P1 STG.E.U16 desc[UR12][R4.64+0x60], R82 ;  /* 0x0000605204001986 */ /* 0x000fe2000c10150c */
[----:B------:R-:W-:-:S13]  /*6450*/  ISETP.GT.AND P1, PT, R88, 0x8, P3 ;  /* 0x000000085800780c */ /* 0x000fda0001f24270 */
[----:B------:R-:W-:Y:S01]  /*6460*/  @P1 STG.E.U16 desc[UR12][R4.64+0x62], R83 ;  /* 0x0000625304001986 */ /* 0x000fe2000c10150c */
[----:B------:R-:W-:-:S05]  /*6470*/  IADD3 R10, P1, R9, R4, RZ ;  /* 0x00000004090a7210 */ /* 0x000fca0007f3e0ff */
[----:B------:R-:W-:Y:S01]  /*6480*/  IMAD.X R11, R97, 0x1, R5, P1 ;  /* 0x00000001610b7824 */ /* 0x000fe200008e0605 */
[----:B------:R-:W-:-:S13]  /*6490*/  ISETP.GT.AND P1, PT, R88, RZ, P2 ;  /* 0x000000ff5800720c */ /* 0x000fda0001724270 */
[----:B------:R-:W-:Y:S01]  /*64a0*/  @P1 STG.E.U16 desc[UR12][R6.64+0x70], R84 ;  /* 0x0000705406001986 */ /* 0x000fe2000c10150c */
[----:B------:R-:W-:-:S05]  /*64b0*/  IADD3 R12, P1, R9, R4, RZ ;  /* 0x00000004090c7210 */ /* 0x000fca0007f3e0ff */
[----:B------:R-:W-:Y:S01]  /*64c0*/  IMAD.X R13, R97, 0x1, R5, P1 ;  /* 0x00000001610d7824 */ /* 0x000fe200008e0605 */
[----:B------:R-:W-:-:S05]  /*64d0*/  IADD3 R8, P1, R9, R6, RZ ;  /* 0x0000000609087210 */ /* 0x000fca0007f3e0ff */
[----:B------:R-:W-:Y:S01]  /*64e0*/  IMAD.X R9, R97, 0x1, R7, P1 ;  /* 0x0000000161097824 */ /* 0x000fe200008e0607 */
[----:B------:R-:W-:-:S04]  /*64f0*/  ISETP.GT.AND P1, PT, R0, 0x39, PT ;  /* 0x000000390000780c */ /* 0x000fc80003f24270 */
[----:B------:R-:W-:-:S13]  /*6500*/  ISETP.GT.AND P5, PT, R88, RZ, P1 ;  /* 0x000000ff5800720c */ /* 0x000fda0000fa4270 */
[----:B------:R-:W-:Y:S01]  /*6510*/  @P5 STG.E.U16 desc[UR12][R6.64+0x72], R85 ;  /* 0x0000725506005986 */ /* 0x000fe2000c10150c */
[----:B------:R-:W-:-:S13]  /*6520*/  ISETP.GT.AND P5, PT, R88, 0x8, P2 ;  /* 0x000000085800780c */ /* 0x000fda00017a4270 */
[----:B------:R-:W-:Y:S01]  /*6530*/  @P5 STG.E.U16 desc[UR12][R4.64+0x70], R86 ;  /* 0x0000705604005986 */ /* 0x000fe2000c10150c */
[----:B------:R-:W-:-:S13]  /*6540*/  ISETP.GT.AND P5, PT, R88, 0x8, P1 ;  /* 0x000000085800780c */ /* 0x000fda0000fa4270 */
[----:B------:R0:W-:Y:S01]  /*6550*/  @P5 STG.E.U16 desc[UR12][R4.64+0x72], R87 ;  /* 0x0000725704005986 */ /* 0x0001e2000c10150c */
[C---:B------:R-:W-:Y:S02]  /*6560*/  ISETP.GT.AND P5, PT, R88.reuse, 0x40, P6 ;  /* 0x000000405800780c */ /* 0x040fe400037a4270 */
[----:B------:R-:W-:-:S11]  /*6570*/  ISETP.GT.AND P6, PT, R88, 0x48, P6 ;  /* 0x000000485800780c */ /* 0x000fd600037c4270 */
[----:B------:R-:W-:Y:S01]  /*6580*/  @P5 STG.E.U16 desc[UR12][R8.64], R24 ;  /* 0x0000001808005986 */ /* 0x000fe2000c10150c */
[----:B------:R-:W-:-:S04]  /*6590*/  ISETP.GT.AND P5, PT, R0, 0x1, PT ;  /* 0x000000010000780c */ /* 0x000fc80003fa4270 */
[----:B------:R-:W-:-:S13]  /*65a0*/  ISETP.GT.AND P5, PT, R88, 0x40, P5 ;  /* 0x000000405800780c */ /* 0x000fda0002fa4270 */
[----:B0-----:R-:W-:Y:S02]  /*65b0*/  @P5 IMAD.MOV.U32 R4, RZ, RZ, R8 ;  /* 0x000000ffff045224 */ /* 0x001fe400078e0008 */
[----:B------:R-:W-:-:S05]  /*65c0*/  @P5 IMAD.MOV.U32 R5, RZ, RZ, R9 ;  /* 0x000000ffff055224 */ /* 0x000fca00078e0009 */
[----:B------:R0:W-:Y:S01]  /*65d0*/  @P5 STG.E.U16 desc[UR12][R4.64+0x2], R25 ;  /* 0x0000021904005986 */ /* 0x0001e2000c10150c */
[----:B------:R-:W-:-:S03]  /*65e0*/  ISETP.NE.AND P5, PT, R14, RZ, PT ;  /* 0x000000ff0e00720c */ /* 0x000fc60003fa5270 */
[----:B------:R-:W-:Y:S01]  /*65f0*/  @P6 STG.E.U16 desc[UR12][R10.64], R26 ;  /* 0x0000001a0a006986 */ /* 0x000fe2000c10150c */
[----:B------:R-:W-:-:S04]  /*6600*/  ISETP.GT.AND P6, PT, R0, 0x1, PT ;  /* 0x000000010000780c */ /* 0x000fc80003fc4270 */
[----:B------:R-:W-:-:S13]  /*6610*/  ISETP.GT.AND P6, PT, R88, 0x48, P6 ;  /* 0x000000485800780c */ /* 0x000fda00037c4270 */
[----:B------:R-:W-:Y:S01]  /*6620*/  @P6 STG.E.U16 desc[UR12][R12.64+0x2], R27 ;  /* 0x0000021b0c006986 */ /* 0x000fe2000c10150c */
[----:B------:R-:W-:-:S04]  /*6630*/  ISETP.GT.AND P6, PT, R0, 0x8, PT ;  /* 0x000000080000780c */ /* 0x000fc80003fc4270 */
[----:B------:R-:W-:-:S13]  /*6640*/  ISETP.GT.AND P6, PT, R88, 0x40, P6 ;  /* 0x000000405800780c */ /* 0x000fda00037c4270 */
[----:B0-----:R-:W-:Y:S02]  /*6650*/  @P6 IMAD.MOV.U32 R4, RZ, RZ, R8 ;  /* 0x000000ffff046224 */ /* 0x001fe400078e0008 */
[----:B------:R-:W-:-:S05]  /*6660*/  @P6 IMAD.MOV.U32 R5, RZ, RZ, R9 ;  /* 0x000000ffff056224 */ /* 0x000fca00078e0009 */
[----:B------:R0:W-:Y:S01]  /*6670*/  @P6 STG.E.U16 desc[UR12][R4.64+0x10], R28 ;  /* 0x0000101c04006986 */ /* 0x0001e2000c10150c */
[----:B------:R-:W-:-:S04]  /*6680*/  ISETP.GT.AND P6, PT, R0, 0x9, PT ;  /* 0x000000090000780c */ /* 0x000fc80003fc4270 */
[----:B------:R-:W-:-:S13]  /*6690*/  ISETP.GT.AND P6, PT, R88, 0x40, P6 ;  /* 0x000000405800780c */ /* 0x000fda00037c4270 */
[----:B0-----:R-:W-:Y:S02]  /*66a0*/  @P6 IMAD.MOV.U32 R4, RZ, RZ, R8 ;  /* 0x000000ffff046224 */ /* 0x001fe400078e0008 */
[----:B------:R-:W-:-:S05]  /*66b0*/  @P6 IMAD.MOV.U32 R5, RZ, RZ, R9 ;  /* 0x000000ffff056224 */ /* 0x000fca00078e0009 */
[----:B------:R0:W-:Y:S01]  /*66c0*/  @P6 STG.E.U16 desc[UR12][R4.64+0x12], R29 ;  /* 0x0000121d04006986 */ /* 0x0001e2000c10150c */
[----:B------:R-:W-:-:S04]  /*66d0*/  ISETP.GT.AND P6, PT, R0, 0x8, PT ;  /* 0x000000080000780c */ /* 0x000fc80003fc4270 */
[----:B------:R-:W-:-:S13]  /*66e0*/  ISETP.GT.AND P6, PT, R88, 0x48, P6 ;  /* 0x000000485800780c */ /* 0x000fda00037c4270 */
        /* <DEDUP_REMOVED lines=52> */
[C---:B------:R-:W-:Y:S02]  /*6a30*/  ISETP.GT.AND P6, PT, R88.reuse, 0x40, P5 ;  /* 0x000000405800780c */ /* 0x040fe40002fc4270 */
[----:B------:R-:W-:-:S11]  /*6a40*/  ISETP.GT.AND P5, PT, R88, 0x48, P5 ;  /* 0x000000485800780c */ /* 0x000fd60002fa4270 */
[----:B0-----:R-:W-:Y:S02]  /*6a50*/  @P6 IMAD.MOV.U32 R4, RZ, RZ, R8 ;  /* 0x000000ffff046224 */ /* 0x001fe400078e0008 */
[----:B------:R-:W-:-:S05]  /*6a60*/  @P6 IMAD.MOV.U32 R5, RZ, RZ, R9 ;  /* 0x000000ffff056224 */ /* 0x000fca00078e0009 */
[----:B------:R0:W-:Y:S01]  /*6a70*/  @P6 STG.E.U16 desc[UR12][R4.64+0x50], R44 ;  /* 0x0000502c04006986 */ /* 0x0001e2000c10150c */
[C---:B------:R-:W-:Y:S02]  /*6a80*/  ISETP.GT.AND P6, PT, R88.reuse, 0x40, P0 ;  /* 0x000000405800780c */ /* 0x040fe400007c4270 */
[----:B------:R-:W-:-:S11]  /*6a90*/  ISETP.GT.AND P0, PT, R88, 0x48, P0 ;  /* 0x000000485800780c */ /* 0x000fd60000704270 */
[----:B0-----:R-:W-:Y:S02]  /*6aa0*/  @P6 IMAD.MOV.U32 R4, RZ, RZ, R8 ;  /* 0x000000ffff046224 */ /* 0x001fe400078e0008 */
[----:B------:R-:W-:-:S05]  /*6ab0*/  @P6 IMAD.MOV.U32 R5, RZ, RZ, R9 ;  /* 0x000000ffff056224 */ /* 0x000fca00078e0009 */
[----:B------:R0:W-:Y:S01]  /*6ac0*/  @P6 STG.E.U16 desc[UR12][R4.64+0x52], R45 ;  /* 0x0000522d04006986 */ /* 0x0001e2000c10150c */
[C---:B------:R-:W-:Y:S02]  /*6ad0*/  ISETP.GT.AND P6, PT, R88.reuse, 0x40, P4 ;  /* 0x000000405800780c */ /* 0x040fe400027c4270 */
[C---:B------:R-:W-:Y:S01]  /*6ae0*/  ISETP.GT.AND P4, PT, R88.reuse, 0x48, P4 ;  /* 0x000000485800780c */ /* 0x040fe20002784270 */
[----:B------:R-:W-:Y:S01]  /*6af0*/  @P5 STG.E.U16 desc[UR12][R2.64+0x50], R46 ;  /* 0x0000502e02005986 */ /* 0x000fe2000c10150c */
[C---:B------:R-:W-:Y:S02]  /*6b00*/  ISETP.GT.AND P5, PT, R88.reuse, 0x40, P1 ;  /* 0x000000405800780c */ /* 0x040fe40000fa4270 */
[C---:B------:R-:W-:Y:S01]  /*6b10*/  ISETP.GT.AND P1, PT, R88.reuse, 0x48, P1 ;  /* 0x000000485800780c */ /* 0x040fe20000f24270 */
[----:B------:R-:W-:Y:S01]  /*6b20*/  @P0 STG.E.U16 desc[UR12][R2.64+0x52], R47 ;  /* 0x0000522f02000986 */ /* 0x000fe2000c10150c */
[C---:B------:R-:W-:Y:S02]  /*6b30*/  ISETP.GT.AND P0, PT, R88.reuse, 0x40, P3 ;  /* 0x000000405800780c */ /* 0x040fe40001f04270 */
[----:B------:R-:W-:-:S03]  /*6b40*/  ISETP.GT.AND P3, PT, R88, 0x48, P3 ;  /* 0x000000485800780c */ /* 0x000fc60001f64270 */
[----:B0-----:R-:W-:Y:S02]  /*6b50*/  @P6 IMAD.MOV.U32 R4, RZ, RZ, R8 ;  /* 0x000000ffff046224 */ /* 0x001fe400078e0008 */
[----:B------:R-:W-:-:S05]  /*6b60*/  @P6 IMAD.MOV.U32 R5, RZ, RZ, R9 ;  /* 0x000000ffff056224 */ /* 0x000fca00078e0009 */
[----:B------:R0:W-:Y:S01]  /*6b70*/  @P6 STG.E.U16 desc[UR12][R4.64+0x60], R48 ;  /* 0x0000603004006986 */ /* 0x0001e2000c10150c */
[C---:B------:R-:W-:Y:S02]  /*6b80*/  ISETP.GT.AND P6, PT, R88.reuse, 0x40, P2 ;  /* 0x000000405800780c */ /* 0x040fe400017c4270 */
[----:B------:R-:W-:Y:S01]  /*6b90*/  ISETP.GT.AND P2, PT, R88, 0x48, P2 ;  /* 0x000000485800780c */ /* 0x000fe20001744270 */
[----:B0-----:R-:W-:Y:S02]  /*6ba0*/  @P0 IMAD.MOV.U32 R4, RZ, RZ, R8 ;  /* 0x000000ffff040224 */ /* 0x001fe400078e0008 */
[----:B------:R-:W-:-:S05]  /*6bb0*/  @P0 IMAD.MOV.U32 R5, RZ, RZ, R9 ;  /* 0x000000ffff050224 */ /* 0x000fca00078e0009 */
[----:B------:R0:W-:Y:S04]  /*6bc0*/  @P0 STG.E.U16 desc[UR12][R4.64+0x62], R49 ;  /* 0x0000623104000986 */ /* 0x0001e8000c10150c */
[----:B------:R1:W-:Y:S04]  /*6bd0*/  @P4 STG.E.U16 desc[UR12][R2.64+0x60], R50 ;  /* 0x0000603202004986 */ /* 0x0003e8000c10150c */
[----:B------:R1:W-:Y:S01]  /*6be0*/  @P3 STG.E.U16 desc[UR12][R2.64+0x62], R51 ;  /* 0x0000623302003986 */ /* 0x0003e2000c10150c */
[----:B0-----:R-:W-:Y:S02]  /*6bf0*/  @P6 IMAD.MOV.U32 R4, RZ, RZ, R8 ;  /* 0x000000ffff046224 */ /* 0x001fe400078e0008 */
[----:B------:R-:W-:-:S05]  /*6c00*/  @P6 IMAD.MOV.U32 R5, RZ, RZ, R9 ;  /* 0x000000ffff056224 */ /* 0x000fca00078e0009 */
[----:B------:R1:W-:Y:S04]  /*6c10*/  @P6 STG.E.U16 desc[UR12][R4.64+0x70], R52 ;  /* 0x0000703404006986 */ /* 0x0003e8000c10150c */
[----:B------:R1:W-:Y:S04]  /*6c20*/  @P5 STG.E.U16 desc[UR12][R8.64+0x72], R53 ;  /* 0x0000723508005986 */ /* 0x0003e8000c10150c */
[----:B------:R1:W-:Y:S01]  /*6c30*/  @P2 STG.E.U16 desc[UR12][R2.64+0x70], R54 ;  /* 0x0000703602002986 */ /* 0x0003e2000c10150c */
[----:B------:R-:W-:Y:S05]  /*6c40*/  @!P1 EXIT ;  /* 0x000000000000994d */ /* 0x000fea0003800000 */
[----:B------:R-:W-:-:S05]  /*6c50*/  F2FP.BF16.F32.PACK_AB R55, RZ, R55 ;  /* 0x00000037ff37723e */ /* 0x000fca00000010ff */
[----:B------:R-:W-:Y:S01]  /*6c60*/  STG.E.U16 desc[UR12][R2.64+0x72], R55 ;  /* 0x0000723702007986 */ /* 0x000fe2000c10150c */
[----:B------:R-:W-:Y:S05]  /*6c70*/  EXIT ;  /* 0x000000000000794d */ /* 0x000fea0003800000 */
.L_x_14:
[----:B------:R-:W-:-:S13]  /*6c80*/  ISETP.NE.AND P0, PT, R11, RZ, PT ;  /* 0x000000ff0b00720c */ /* 0x000fda0003f05270 */
[----:B------:R-:W-:Y:S05]  /*6c90*/  @P0 EXIT ;  /* 0x000000000000094d */ /* 0x000fea0003800000 */
[----:B------:R-:W-:-:S13]  /*6ca0*/  ELECT P0, URZ, PT ;  /* 0x00000000003f782f */ /* 0x000fda0003800000 */
[----:B------:R-:W-:Y:S05]  /*6cb0*/  @!P0 BRA `(.L_x_151) ;  /* 0x0000000400e88947 */ /* 0x000fea0003800000 */
[----:B------:R-:W-:-:S13]  /*6cc0*/  ISETP.GE.AND P0, PT, R12, 0x1, PT ;  /* 0x000000010c00780c */ /* 0x000fda0003f06270 */
[----:B------:R-:W-:Y:S05]  /*6cd0*/  @!P0 BRA `(.L_x_151) ;  /* 0x0000000400e08947 */ /* 0x000fea0003800000 */
[----:B------:R-:W0:Y:S01]  /*6ce0*/  S2R R13, SR_CgaCtaId ;  /* 0x00000000000d7919 */ /* 0x000e220000008800 */
[----:B------:R-:W1:Y:S01]  /*6cf0*/  LDC.64 R10, c[0x0][0x4f8] ;  /* 0x00013e00ff0a7b82 */ /* 0x000e620000000a00 */
[----:B------:R-:W-:Y:S01]  /*6d00*/  ULDC.64 UR4, c[0x0][0x4c0] ;  /* 0x0001300000047ab9 */ /* 0x000fe20000000a00 */
[----:B------:R-:W-:Y:S01]  /*6d10*/  LOP3.LUT P0, RZ, R5, 0x1f, RZ, 0xc0, !PT ;  /* 0x0000001f05ff7812 */ /* 0x000fe2000780c0ff */
[----:B------:R-:W-:Y:S01]  /*6d20*/  IMAD.SHL.U32 R12, R4, 0x80, RZ ;  /* 0x00000080040c7824 */ /* 0x000fe200078e00ff */
[----:B------:R-:W-:Y:S01]  /*6d30*/  ISETP.NE.AND P2, PT, R7, RZ, PT ;  /* 0x000000ff0700720c */ /* 0x000fe20003f45270 */
[----:B------:R-:W-:Y:S01]  /*6d40*/  IMAD.SHL.U32 R95, R95, 0x40, RZ ;  /* 0x000000405f5f7824 */ /* 0x000fe200078e00ff */
[----:B------:R-:W-:Y:S01]  /*6d50*/  ISETP.NE.OR P0, PT, R7, RZ, !P0 ;  /* 0x000000ff0700720c */ /* 0x000fe20004705670 */
[----:B------:R-:W-:Y:S01]  /*6d60*/  IMAD.MOV.U32 R4, RZ, RZ, 0x1 ;  /* 0x00000001ff047424 */ /* 0x000fe200078e00ff */
[----:B------:R-:W3:Y:S01]  /*6d70*/  LDC R3, c[0x0][0x500] ;  /* 0x00014000ff037b82 */ /* 0x000ee20000000800 */
[----:B------:R-:W-:Y:S01]  /*6d80*/  LOP3.LUT R15, R2, 0x2, RZ, 0xfc, !PT ;  /* 0x00000002020f7812 */ /* 0x000fe200078efcff */
[----:B------:R-:W-:-:S02]  /*6d90*/  IMAD.MOV.U32 R5, RZ, RZ, RZ ;  /* 0x000000ffff057224 */ /* 0x000fc400078e00ff */
[----:B------:R-:W-:Y:S02]  /*6da0*/  IMAD.MOV.U32 R6, RZ, RZ, R9 ;  /* 0x000000ffff067224 */ /* 0x000fe400078e0009 */
[----:B------:R-:W-:Y:S02]  /*6db0*/  IMAD.MOV.U32 R16, RZ, RZ, RZ ;  /* 0x000000ffff107224 */ /* 0x000fe400078e00ff */
[----:B-1----:R-:W-:Y:S01]  /*6dc0*/  IMAD R10, R91, UR4, R10 ;  /* 0x000000045b0a7c24 */ /* 0x002fe2000f8e020a */
[----:B------:R-:W-:Y:S01]  /*6dd0*/  ULDC UR4, c[0x0][0x4c8] ;  /* 0x0001320000047ab9 */ /* 0x000fe20000000800 */
[----:B------:R-:W-:Y:S02]  /*6de0*/  IMAD R11, R8, UR5, R11 ;  /* 0x00000005080b7c24 */ /* 0x000fe4000f8e020b */
[----:B0-----:R-:W-:Y:S02]  /*6df0*/  IMAD.SHL.U32 R0, R13, 0x800, RZ ;  /* 0x000008000d007824 */ /* 0x001fe400078e00ff */
[----:B---3--:R-:W-:-:S02]  /*6e00*/  IMAD R92, R92, UR4, R3 ;  /* 0x000000045c5c7c24 */ /* 0x008fc4000f8e0203 */
[----:B------:R-:W-:Y:S01]  /*6e10*/  IMAD.SHL.U32 R3, R13, 0x20, RZ ;  /* 0x000000200d037824 */ /* 0x000fe200078e00ff */
[----:B------:R-:W-:Y:S01]  /*6e20*/  LOP3.LUT R0, R0, 0x800, RZ, 0xc0, !PT ;  /* 0x0000080000007812 */ /* 0x000fe200078ec0ff */
[----:B------:R-:W-:-:S07]  /*6e30*/  VIADD R13, R12, 0x40 ;  /* 0x000000400c0d7836 */ /* 0x000fce0000000000 */
.L_x_155:
[----:B------:R-:W0:Y:S01]  /*6e40*/  S2R R8, SR_CgaCtaId ;  /* 0x0000000000087919 */ /* 0x000e220000008800 */
[----:B------:R-:W-:-:S04]  /*6e50*/  MOV R7, 0x400 ;  /* 0x0000040000077802 */ /* 0x000fc80000000f00 */
[----:B0-----:R-:W-:Y:S02]  /*6e60*/  LEA R14, R8, R7, 0x18 ;  /* 0x00000007080e7211 */ /* 0x001fe400078ec0ff */
[----:B------:R-:W-:-:S03]  /*6e70*/  SHF.L.U32 R7, R4, 0x1f, RZ ;  /* 0x0000001f04077819 */ /* 0x000fc600000006ff */
[----:B------:R-:W-:-:S07]  /*6e80*/  IMAD R8, R5, 0x8, R14 ;  /* 0x0000000805087824 */ /* 0x000fce00078e020e */
.L_x_152:
[----:B0-----:R0:W1:Y:S02]  /*6e90*/  SYNCS.PHASECHK.TRANS64.TRYWAIT P1, [R8+URZ+0x36048], R7 ;  /* 0x03604807080075a7 */ /* 0x001064000802017f */
[----:B-1----:R-:W-:Y:S05]  /*6ea0*/  @!P1 NANOSLEEP.SYNCS 0x989680 ;  /* 0x009896800000995d */ /* 0x002fea0003900000 */
[----:B------:R-:W1:Y:S02]  /*6eb0*/  @!P1 SYNCS.PHASECHK.TRANS64 P1, [R8+URZ+0x36048], R7 ;  /* 0x03604807080095a7 */ /* 0x000e64000802007f */
[----:B-1----:R-:W-:Y:S05]  /*6ec0*/  @!P1 BRA `(.L_x_152) ;  /* 0xfffffffc00f09947 */ /* 0x002fea000383ffff */
[----:B0-----:R-:W0:Y:S02]  /*6ed0*/  @!P2 LDC R7, c[0x0][0x580] ;  /* 0x00016000ff07ab82 */ /* 0x001e240000000800 */
[----:B0-----:R0:W-:Y:S02]  /*6ee0*/  @!P2 SYNCS.ARRIVE.TRANS64 RZ, [R8+URZ+0x36000], R7 ;  /* 0x0360000708ffa9a7 */ /* 0x0011e4000800003f */
[----:B0-----:R-:W-:-:S04]  /*6ef0*/  PRMT R7, R15, 0x9910, RZ ;  /* 0x000099100f077816 */ /* 0x001fc800000000ff */
[----:B------:R-:W-:-:S13]  /*6f00*/  ISETP.NE.AND P1, PT, R7, 0x2, PT ;  /* 0x000000020700780c */ /* 0x000fda0003f25270 */
[----:B------:R-:W-:Y:S05]  /*6f10*/  @P1 BRA `(.L_x_153) ;  /* 0x0000000000041947 */ /* 0x000fea0003800000 */
[----:B------:R-:W-:Y:S01]  /*6f20*/  BPT.TRAP 0x1 ;  /* 0x000000040000795c */ /* 0x000fe20000300000 */
.L_x_153:
[----:B------:R-:W-:Y:S05]  /*6f30*/  @P0 BRA `(.L_x_154) ;  /* 0x0000000000040947 */ /* 0x000fea0003800000 */
[----:B------:R-:W-:Y:S01]  /*6f40*/  BPT.TRAP 0x1 ;  /* 0x000000040000795c */ /* 0x000fe20000300000 */
.L_x_154:
[----:B------:R-:W-:Y:S01]  /*6f50*/  R2UR UR7, R16 ;  /* 0x00000000100772ca */ /* 0x000fe200000e0000 */
[----:B------:R-:W-:Y:S01]  /*6f60*/  ULDC UR26, c[0x0][0x490] ;  /* 0x00012400001a7ab9 */ /* 0x000fe20000000800 */
[----:B------:R-:W-:Y:S01]  /*6f70*/  R2UR UR11, R3 ;  /* 0x00000000030b72ca */ /* 0x000fe200000e0000 */
[----:B------:R-:W-:Y:S01]  /*6f80*/  UISETP.NE.AND UP0, UPT, UR26, 0x1, UPT ;  /* 0x000000011a00788c */ /* 0x000fe2000bf05270 */
[----:B------:R-:W-:Y:S01]  /*6f90*/  IMAD R7, R5, 0x1000, R0 ;  /* 0x0000100005077824 */ /* 0x000fe200078e0200 */
[----:B------:R-:W-:Y:S01]  /*6fa0*/  ULDC UR27, c[0x0][0x49c] ;  /* 0x00012700001b7ab9 */ /* 0x000fe20000000800 */
[----:B------:R-:W-:Y:S01]  /*6fb0*/  R2UR UR10, R8 ;  /* 0x00000000080a72ca */ /* 0x000fe200000e0000 */
[----:B------:R-:W-:Y:S01]  /*6fc0*/  UISETP.NE.AND UP1, UPT, UR27, 0x1, UPT ;  /* 0x000000011b00788c */ /* 0x000fe2000bf25270 */
[----:B------:R-:W-:Y:S01]  /*6fd0*/  R2UR UR18, R13 ;  /* 0x000000000d1272ca */ /* 0x000fe200000e0000 */
[----:B------:R-:W-:Y:S01]  /*6fe0*/  ULDC UR28, c[0x0][0x4a8] ;  /* 0x00012a00001c7ab9 */ /* 0x000fe20000000800 */
[----:B------:R-:W-:Y:S01]  /*6ff0*/  ULDC.64 UR32, c[0x0][0x198] ;  /* 0x0000660000207ab9 */ /* 0x000fe20000000a00 */
[----:B------:R-:W-:Y:S01]  /*7000*/  ULDC UR29, c[0x0][0x4cc] ;  /* 0x00013300001d7ab9 */ /* 0x000fe20000000800 */
[----:B------:R-:W-:Y:S01]  /*7010*/  UIADD3 UR20, UP2, UR32, 0x1f0, URZ ;  /* 0x000001f020147890 */ /* 0x000fe2000ff5e03f */
[C---:B------:R-:W-:Y:S01]  /*7020*/  ISETP.GT.AND P3, PT, R6.reuse, 0x1, PT ;  /* 0x000000010600780c */ /* 0x040fe20003f64270 */
[----:B------:R-:W-:Y:S01]  /*7030*/  USHF.L.U32 UR7, UR7, 0x6, URZ ;  /* 0x0000000607077899 */ /* 0x000fe2000800063f */
[----:B------:R-:W-:Y:S01]  /*7040*/  VIADD R6, R6, 0xffffffff ;  /* 0xffffffff06067836 */ /* 0x000fe20000000000 */
[----:B------:R-:W-:Y:S01]  /*7050*/  @UP0 ULDC UR4, c[0x0][0x494] ;  /* 0x0001250000040ab9 */ /* 0x000fe20000000800 */
[----:B------:R-:W-:Y:S01]  /*7060*/  @UP0 ULDC UR6, c[0x0][0x498] ;  /* 0x0001260000060ab9 */ /* 0x000fe20000000800 */
[----:B------:R-:W-:Y:S01]  /*7070*/  ULOP3.LUT UR11, UR7, 0x20, UR11, 0xf8, !UPT ;  /* 0x00000020070b7892 */ /* 0x000fe2000f8ef80b */
[----:B------:R-:W-:Y:S01]  /*7080*/  VIADD R16, R16, 0x1 ;  /* 0x0000000110107836 */ /* 0x000fe20000000000 */
[----:B------:R-:W-:Y:S01]  /*7090*/  @UP1 ULDC.64 UR8, c[0x0][0x4a0] ;  /* 0x0001280000081ab9 */ /* 0x000fe20000000a00 */
[----:B------:R-:W-:Y:S01]  /*70a0*/  ULDC UR30, c[0x0][0x4ec] ;  /* 0x00013b00001e7ab9 */ /* 0x000fe20000000800 */
[----:B------:R-:W-:Y:S01]  /*70b0*/  UIMAD.WIDE.U32 UR4, UR11, UR4, URZ ;  /* 0x000000040b0472a5 */ /* 0x000fe2000f8e003f */
[----:B------:R-:W-:-:S02]  /*70c0*/  UMOV UR22, 0x0 ;  /* 0x0000000000167882 */ /* 0x000fc40000000000 */
[----:B------:R-:W-:Y:S01]  /*70d0*/  UMOV UR15, UR11 ;  /* 0x0000000b000f7c82 */ /* 0x000fe20008000000 */
[----:B------:R-:W-:Y:S01]  /*70e0*/  @UP0 USHF.R.U32.HI UR15, URZ, UR6, UR5 ;  /* 0x000000063f0f0299 */ /* 0x000fe20008011605 */
[C---:B------:R-:W-:Y:S01]  /*70f0*/  R2UR UR6, R5.reuse ;  /* 0x00000000050672ca */ /* 0x040fe200000e0000 */
[----:B------:R-:W-:Y:S01]  /*7100*/  UISETP.NE.AND UP0, UPT, UR28, 0x1, UPT ;  /* 0x000000011c00788c */ /* 0x000fe2000bf05270 */
[----:B------:R-:W-:Y:S01]  /*7110*/  VIADD R5, R5, 0x1 ;  /* 0x0000000105057836 */ /* 0x000fe20000000000 */
[----:B------:R-:W-:Y:S01]  /*7120*/  UIMAD.WIDE.U32 UR4, UR15, UR8, URZ ;  /* 0x000000080f0472a5 */ /* 0x000fe2000f8e003f */
[----:B------:R-:W-:Y:S02]  /*7130*/  UMOV UR23, 0x10000000 ;  /* 0x1000000000177882 */ /* 0x000fe40000000000 */
[----:B------:R-:W-:Y:S01]  /*7140*/  UMOV UR21, UR15 ;  /* 0x0000000f00157c82 */ /* 0x000fe20008000000 */
[----:B------:R-:W-:Y:S01]  /*7150*/  @UP1 USHF.R.U32.HI UR21, URZ, UR9, UR5 ;  /* 0x000000093f151299 */ /* 0x000fe20008011605 */
[----:B------:R-:W-:Y:S01]  /*7160*/  ISETP.NE.AND P1, PT, R5, 0x9, PT ;  /* 0x000000090500780c */ /* 0x000fe20003f25270 */
[----:B------:R-:W-:Y:S01]  /*7170*/  UIADD3 UR24, UP1, UR32, 0xf0, URZ ;  /* 0x000000f020187890 */ /* 0x000fe2000ff3e03f */
[----:B------:R-:W-:Y:S01]  /*7180*/  R2UR UR4, R14 ;  /* 0x000000000e0472ca */ /* 0x000fe200000e0000 */
[----:B------:R-:W-:Y:S01]  /*7190*/  IMAD R14, R7, 0x2, R14 ;  /* 0x00000002070e7824 */ /* 0x000fe200078e020e */
[----:B------:R-:W-:Y:S01]  /*71a0*/  UIADD3 UR5, UR10, 0x36000, URZ ;  /* 0x000360000a057890 */ /* 0x000fe2000fffe03f */
[----:B------:R-:W-:Y:S01]  /*71b0*/  IMAD.U32 R7, R11, 0x20, R10 ;  /* 0x000000200b077824 */ /* 0x000fe200078e000a */
[----:B------:R-:W-:Y:S01]  /*71c0*/  @UP0 ULDC UR34, c[0x0][0x4b0] ;  /* 0x00012c0000220ab9 */ /* 0x000fe20000000800 */
[----:B------:R-:W-:Y:S01]  /*71d0*/  @UP0 ULDC UR10, c[0x0][0x4ac] ;  /* 0x00012b00000a0ab9 */ /* 0x000fe20000000800 */
[----:B------:R-:W-:Y:S01]  /*71e0*/  R2UR UR14, R14 ;  /* 0x000000000e0e72ca */ /* 0x000fe200000e0000 */
[----:B------:R-:W-:Y:S01]  /*71f0*/  IMAD.U32 R7, R92, 0x400, R7 ;  /* 0x000004005c077824 */ /* 0x000fe200078e0007 */
[----:B------:R-:W-:Y:S01]  /*7200*/  UIADD3.X UR25, URZ, UR33, URZ, UP1, !UPT ;  /* 0x000000213f197290 */ /* 0x000fe20008ffe43f */
[----:B------:R-:W-:Y:S01]  /*7210*/  SEL R5, R5, RZ, P1 ;  /* 0x000000ff05057207 */ /* 0x000fe20000800000 */
[----:B------:R-:W-:Y:S01]  /*7220*/  ULDC.64 UR8, c[0x0][0x4d0] ;  /* 0x0001340000087ab9 */ /* 0x000fe20000000a00 */
[----:B------:R-:W-:Y:S01]  /*7230*/  ULDC.64 UR12, c[0x0][0x4f0] ;  /* 0x00013c00000c7ab9 */ /* 0x000fe20000000a00 */
[----:B------:R-:W-:Y:S01]  /*7240*/  R2UR UR32, R7 ;  /* 0x00000000072072ca */ /* 0x000fe200000e0000 */
[----:B------:R-:W-:Y:S01]  /*7250*/  ULEA UR4, UR6, UR4, 0xe ;  /* 0x0000000406047291 */ /* 0x000fe2000f8e703f */
[----:B------:R-:W-:Y:S01]  /*7260*/  IMAD.MOV.U32 R7, RZ, RZ, 0x3 ;  /* 0x00000003ff077424 */ /* 0x000fe200078e00ff */
[----:B------:R-:W-:-:S02]  /*7270*/  UIADD3 UR6, -UR15, URZ, URZ ;  /* 0x0000003f0f067290 */ /* 0x000fc4000fffe13f */
[----:B------:R-:W-:Y:S02]  /*7280*/  UIADD3 UR16, UR4, 0x2000, URZ ;  /* 0x0000200004107890 */ /* 0x000fe4000fffe03f */
[----:B------:R-:W-:Y:S02]  /*7290*/  UIMAD UR26, UR26, UR6, UR11 ;  /* 0x000000061a1a72a4 */ /* 0x000fe4000f8e020b */
[----:B------:R-:W-:Y:S01]  /*72a0*/  UIMAD.WIDE.U32 UR10, UR21, UR10, URZ ;  /* 0x0000000a150a72a5 */ /* 0x000fe2000f8e003f */
[----:B------:R-:W-:Y:S01]  /*72b0*/  R2UR UR6, R12 ;  /* 0x000000000c0672ca */ /* 0x000fe200000e0000 */
[----:B------:R-:W-:Y:S02]  /*72c0*/  UIADD3 UR31, UR14, 0x24000, URZ ;  /* 0x000240000e1f7890 */ /* 0x000fe4000fffe03f */
[----:B------:R-:W-:Y:S01]  /*72d0*/  UIMAD UR26, UR26, UR29, UR30 ;  /* 0x0000001d1a1a72a4 */ /* 0x000fe2000f8e021e */
[----:B------:R-:W-:Y:S01]  /*72e0*/  R2UR UR29, R7 ;  /* 0x00000000071d72ca */ /* 0x000fe200000e0000 */
[----:B------:R-:W-:Y:S01]  /*72f0*/  UMOV UR14, UR21 ;  /* 0x00000015000e7c82 */ /* 0x000fe20008000000 */
[----:B------:R-:W-:Y:S01]  /*7300*/  @UP0 USHF.R.U32.HI UR14, URZ, UR34, UR11 ;  /* 0x000000223f0e0299 */ /* 0x000fe2000801160b */
[----:B------:R-:W-:Y:S01]  /*7310*/  R2UR UR30, R95 ;  /* 0x000000005f1e72ca */ /* 0x000fe200000e0000 */
[----:B------:R-:W-:Y:S01]  /*7320*/  UIADD3 UR11, -UR21, URZ, URZ ;  /* 0x0000003f150b7290 */ /* 0x000fe2000fffe13f */
[----:B------:R-:W-:Y:S01]  /*7330*/  SEL R7, RZ, 0x1, P1 ;  /* 0x00000001ff077807 */ /* 0x000fe20000800000 */
[----:B------:R-:W-:-:S02]  /*7340*/  UIADD3 UR10, -UR14, URZ, URZ ;  /* 0x0000003f0e0a7290 */ /* 0x000fc4000fffe13f */
[----:B------:R-:W-:Y:S01]  /*7350*/  UIMAD UR11, UR27, UR11, UR15 ;  /* 0x0000000b1b0b72a4 */ /* 0x000fe2000f8e020f */
[----:B------:R0:W-:Y:S01]  /*7360*/  UTMALDG.2D [UR4], [UR24], desc[UR22] ;  /* 0x00001604180075b4 */ /* 0x0001e20008009000 */
[----:B------:R-:W-:Y:S01]  /*7370*/  UIMAD UR10, UR28, UR10, UR21 ;  /* 0x0000000a1c0a72a4 */ /* 0x000fe2000f8e0215 */
[----:B------:R-:W-:Y:S01]  /*7380*/  LOP3.LUT R4, R4, R7, RZ, 0x3c, !PT ;  /* 0x0000000704047212 */ /* 0x000fe200078e3cff */
[----:B------:R-:W-:Y:S02]  /*7390*/  UIMAD UR12, UR11, UR8, UR12 ;  /* 0x000000080b0c72a4 */ /* 0x000fe4000f8e020c */
[----:B------:R-:W-:Y:S02]  /*73a0*/  UIMAD UR13, UR10, UR9, UR13 ;  /* 0x000000090a0d72a4 */ /* 0x000fe4000f8e020d */
[----:B------:R-:W-:Y:S01]  /*73b0*/  UIADD3.X UR21, URZ, UR33, URZ, UP2, !UPT ;  /* 0x000000213f157290 */ /* 0x000fe200097fe43f */
[----:B------:R-:W-:Y:S01]  /*73c0*/  UMOV UR17, UR5 ;  /* 0x0000000500117c82 */ /* 0x000fe20008000000 */
[----:B------:R-:W-:Y:S01]  /*73d0*/  UMOV UR19, UR7 ;  /* 0x0000000700137c82 */ /* 0x000fe20008000000 */
[----:B------:R-:W-:Y:S01]  /*73e0*/  UMOV UR10, UR30 ;  /* 0x0000001e000a7c82 */ /* 0x000fe20008000000 */
[----:B------:R-:W-:Y:S01]  /*73f0*/  UMOV UR9, UR5 ;  /* 0x0000000500097c82 */ /* 0x000fe20008000000 */
[----:B------:R-:W-:Y:S01]  /*7400*/  UMOV UR8, UR31 ;  /* 0x0000001f00087c82 */ /* 0x000fe20008000000 */
[----:B------:R-:W-:Y:S01]  /*7410*/  UMOV UR11, UR26 ;  /* 0x0000001a000b7c82 */ /* 0x000fe20008000000 */
[----:B------:R1:W-:Y:S01]  /*7420*/  UTMALDG.2D [UR16], [UR24], desc[UR22] ;  /* 0x00001610180075b4 */ /* 0x0003e20008009000 */
[----:B0-----:R-:W-:-:S09]  /*7430*/  UPRMT UR4, UR32, 0x5410, UR29 ;  /* 0x0000541020047896 */ /* 0x001fd2000800001d */
[----:B------:R1:W-:Y:S02]  /*7440*/  UTMALDG.5D.IM2COL.MULTICAST [UR8], [UR20], UR4 ;  /* 0x00000008140073b4 */ /* 0x0003e40008060804 */
[----:B-1----:R-:W-:Y:S05]  /*7450*/  @P3 BRA `(.L_x_155) ;  /* 0xfffffff800783947 */ /* 0x002fea000383ffff */
.L_x_151:
[----:B------:R-:W-:Y:S01]  /*7460*/  ISETP.GE.U32.AND P2, PT, R9, 0x9, PT ;  /* 0x000000090900780c */ /* 0x000fe20003f46070 */
[----:B------:R-:W-:Y:S05]  /*7470*/  WARPSYNC.ALL ;  /* 0x0000000000007948 */ /* 0x000fea0003800000 */
[----:B------:R-:W-:-:S07]  /*7480*/  ELECT P1, URZ, PT ;  /* 0x00000000003f782f */ /* 0x000fce0003820000 */
[----:B------:R-:W-:-:S05]  /*7490*/  @P2 IMAD.WIDE.U32 R4, R9, 0x38e38e39, RZ ;  /* 0x38e38e3909042825 */ /* 0x000fca00078e00ff */
[----:B------:R-:W-:-:S04]  /*74a0*/  @P2 SHF.R.U32.HI R0, RZ, 0x1, R5 ;  /* 0x00000001ff002819 */ /* 0x000fc80000011605 */
[----:B------:R-:W-:-:S04]  /*74b0*/  @P2 LOP3.LUT R0, R0, 0x1, RZ, 0xc0, !PT ;  /* 0x0000000100002812 */ /* 0x000fc800078ec0ff */
[----:B------:R-:W-:Y:S01]  /*74c0*/  @P2 ISETP.NE.U32.AND P0, PT, R0, 0x1, PT ;  /* 0x000000010000280c */ /* 0x000fe20003f05070 */
[----:B------:R-:W-:-:S12]  /*74d0*/  @!P1 EXIT ;  /* 0x000000000000994d */ /* 0x000fd80003800000 */
[----:B------:R-:W-:Y:S01]  /*74e0*/  LOP3.LUT R2, R2, 0x2, RZ, 0xfc, !PT ;  /* 0x0000000202027812 */ /* 0x000fe200078efcff */
[----:B------:R-:W-:Y:S01]  /*74f0*/  IMAD.MOV.U32 R0, RZ, RZ, 0x1 ;  /* 0x00000001ff007424 */ /* 0x000fe200078e00ff */
[----:B------:R-:W-:Y:S02]  /*7500*/  @P2 ISETP.NE.U32.AND.EX P0, PT, RZ, RZ, PT, P0 ;  /* 0x000000ffff00220c */ /* 0x000fe40003f05100 */
[----:B------:R-:W-:Y:S02]  /*7510*/  ISETP.NE.AND P1, PT, R2, 0x3, PT ;  /* 0x000000030200780c */ /* 0x000fe40003f25270 */
[----:B------:R-:W-:-:S11]  /*7520*/  @P2 SEL R0, RZ, 0x1, !P0 ;  /* 0x00000001ff002807 */ /* 0x000fd60004000000 */
[----:B------:R-:W-:Y:S05]  /*7530*/  @!P1 BRA `(.L_x_156) ;  /* 0x0000000000049947 */ /* 0x000fea0003800000 */
[----:B------:R-:W-:Y:S01]  /*7540*/  BPT.TRAP 0x1 ;  /* 0x000000040000795c */ /* 0x000fe20000300000 */
.L_x_156:
[----:B------:R-:W0:Y:S01]  /*7550*/  S2R R5, SR_CgaCtaId ;  /* 0x0000000000057919 */ /* 0x000e220000008800 */
[----:B------:R-:W-:Y:S01]  /*7560*/  IMAD.WIDE.U32 R2, R9, 0x38e38e39, RZ ;  /* 0x38e38e3909027825 */ /* 0x000fe200078e00ff */
[----:B------:R-:W-:-:S04]  /*7570*/  MOV R4, 0x400 ;  /* 0x0000040000047802 */ /* 0x000fc80000000f00 */
[----:B------:R-:W-:-:S05]  /*7580*/  SHF.R.U32.HI R2, RZ, 0x1, R3 ;  /* 0x00000001ff027819 */ /* 0x000fca0000011603 */
[----:B------:R-:W-:Y:S01]  /*7590*/  IMAD R9, R2, -0x9, R9 ;  /* 0xfffffff702097824 */ /* 0x000fe200078e0209 */
[----:B0-----:R-:W-:-:S05]  /*75a0*/  LEA R4, R5, R4, 0x18 ;  /* 0x0000000405047211 */ /* 0x001fca00078ec0ff */
[----:B------:R-:W-:Y:S01]  /*75b0*/  VIADD R2, R4, 0x36048 ;  /* 0x0003604804027836 */ /* 0x000fe20000000000 */
[----:B------:R-:W-:-:S03]  /*75c0*/  SHF.L.U32 R4, R0, 0x1f, RZ ;  /* 0x0000001f00047819 */ /* 0x000fc600000006ff */
[----:B------:R-:W-:-:S07]  /*75d0*/  IMAD R3, R9, 0x8, R2 ;  /* 0x0000000809037824 */ /* 0x000fce00078e0202 */
.L_x_157:
[----:B0-----:R0:W1:Y:S02]  /*75e0*/  SYNCS.PHASECHK.TRANS64.TRYWAIT P0, [R3+URZ], R4 ;  /* 0x00000004030075a7 */ /* 0x001064000800017f */
[----:B-1----:R-:W-:Y:S05]  /*75f0*/  @!P0 NANOSLEEP.SYNCS 0x989680 ;  /* 0x009896800000895d */ /* 0x002fea0003900000 */
[----:B------:R-:W1:Y:S02]  /*7600*/  @!P0 SYNCS.PHASECHK.TRANS64 P0, [R3+URZ], R4 ;  /* 0x00000004030085a7 */ /* 0x000e64000800007f */
[----:B-1----:R-:W-:Y:S05]  /*7610*/  @!P0 BRA `(.L_x_157) ;  /* 0xfffffffc00f08947 */ /* 0x002fea000383ffff */
[----:B------:R-:W-:-:S05]  /*7620*/  VIADD R9, R9, 0x1 ;  /* 0x0000000109097836 */ /* 0x000fca0000000000 */
[----:B------:R-:W-:-:S04]  /*7630*/  ISETP.NE.AND P0, PT, R9, 0x9, PT ;  /* 0x000000090900780c */ /* 0x000fc80003f05270 */
[----:B0-----:R-:W-:Y:S02]  /*7640*/  SEL R3, RZ, 0x1, P0 ;  /* 0x00000001ff037807 */ /* 0x001fe40000000000 */
[----:B------:R-:W-:Y:S02]  /*7650*/  SEL R9, R9, RZ, P0 ;  /* 0x000000ff09097207 */ /* 0x000fe40000000000 */
[----:B------:R-:W-:-:S03]  /*7660*/  LOP3.LUT R5, R0, R3, RZ, 0x3c, !PT ;  /* 0x0000000300057212 */ /* 0x000fc600078e3cff */
[----:B------:R-:W-:Y:S01]  /*7670*/  IMAD R0, R9, 0x8, R2 ;  /* 0x0000000809007824 */ /* 0x000fe200078e0202 */
[----:B------:R-:W-:-:S07]  /*7680*/  SHF.L.U32 R3, R5, 0x1f, RZ ;  /* 0x0000001f05037819 */ /* 0x000fce00000006ff */
.L_x_158:
        /* <DEDUP_REMOVED lines=11> */
.L_x_159:
        /* <DEDUP_REMOVED lines=11> */
.L_x_160:
        /* <DEDUP_REMOVED lines=11> */
.L_x_161:
        /* <DEDUP_REMOVED lines=11> */
.L_x_162:
        /* <DEDUP_REMOVED lines=11> */
.L_x_163:
        /* <DEDUP_REMOVED lines=11> */
.L_x_164:
        /* <DEDUP_REMOVED lines=11> */
.L_x_165:
[----:B0-----:R0:W1:Y:S02]  /*7b60*/  SYNCS.PHASECHK.TRANS64.TRYWAIT P0, [R9+URZ], R0 ;  /* 0x00000000090075a7 */ /* 0x001064000800017f */
[----:B-1----:R-:W-:Y:S05]  /*7b70*/  @!P0 NANOSLEEP.SYNCS 0x989680 ;  /* 0x009896800000895d */ /* 0x002fea0003900000 */
[----:B------:R-:W1:Y:S02]  /*7b80*/  @!P0 SYNCS.PHASECHK.TRANS64 P0, [R9+URZ], R0 ;  /* 0x00000000090085a7 */ /* 0x000e64000800007f */
[----:B-1----:R-:W-:Y:S05]  /*7b90*/  @P0 EXIT ;  /* 0x000000000000094d */ /* 0x002fea0003800000 */
[----:B------:R-:W-:Y:S05]  /*7ba0*/  BRA `(.L_x_165) ;  /* 0xfffffffc00ec7947 */ /* 0x000fea000383ffff */
.L_x_166:
[----:B------:R-:W-:-:S00]  /*7bb0*/  BRA `(.L_x_166) ;  /* 0xfffffffc00fc7947 */ /* 0x000fc0000383ffff */
[----:B------:R-:W-:-:S00]  /*7bc0*/  NOP ;  /* 0x0000000000007918 */ /* 0x000fc00000000000 */
        /* <DEDUP_REMOVED lines=11> */
.L_x_167:


//--------------------- .nv.shared._ZN7cutlass13device_kernelINS_4conv6kernel13ConvUniversalINS1_16ConvProblemShapeILNS1_8OperatorE2ELi3EEENS1_10collective14CollectiveConvINS1_46MainloopSm90TmaGmmaWarpSpecializedImplicitGemmILS5_2ELi9ELi3EN4cute5tupleIJNSA_1CILi2EEENSC_ILi1EEESE_EEENS1_36KernelImplicitTmaWarpSpecializedSm90ELi1EEENSB_IJNSC_ILi128EEENSB_IJNSC_ILi64EEEEEESK_EEENS_10bfloat16_tESM_NSA_8TiledMMAINSA_8MMA_AtomIJNSA_4SM904GMMA27MMA_64x64x16_F32BF16BF16_SSILNSQ_5MajorE1ELSS_1ELNSQ_7ScaleInE1ELST_1EEEEEENSA_6LayoutINSB_IJSE_SE_SE_EEENSB_IJNSC_ILi0EEESY_SY_EEEEENSB_IJNSA_10UnderscoreES11_S11_EEEEENS7_6detail26Sm90ImplicitGemmTileTraitsINSA_13SM90_TMA_LOADENSA_14ComposedLayoutINSA_7SwizzleILi3ELi4ELi3EEENSA_18smem_ptr_flag_bitsILi16EEENSW_INSB_IJNSB_IJSJ_SD_EEENSB_IJNSC_ILi8EEES1D_EEENSB_IJSE_NSC_ILi9EEEEEEEEENSB_IJNSB_IJSE_NSC_ILi4096EEEEEENSB_IJSJ_NSC_ILi512EEEEEENSB_IJSY_NSC_ILi8192EEEEEEEEEEEEEvEENS15_INSA_30SM90_TMA_LOAD_IM2COL_MULTICASTENS17_IS19_S1B_NSW_INSB_IJNSB_IJSJ_SE_EEES1E_S1G_EEENSB_IJNSB_IJSE_SY_EEES1L_NSB_IJSY_S1I_EEEEEEEEEEvEEEENS_8epilogue10collective6detail29Sm90TmaWarpSpecializedAdapterINS23_15DefaultEpilogueISM_NSB_IJlNSB_IJSE_lllEEESY_EEES28_NS22_6thread17LinearCombinationISM_Li1EffLNS29_9ScaleType4KindE0ELNS_15FloatRoundStyleE2ESM_EENS_4gemm15EpilogueDefaultEEEEEvvEEEEvNT_6ParamsE --------------------------
	.section	.nv.shared._ZN7cutlass13device_kernelINS_4conv6kernel13ConvUniversalINS1_16ConvProblemShapeILNS1_8OperatorE2ELi3EEENS1_10collective14CollectiveConvINS1_46MainloopSm90TmaGmmaWarpSpecializedImplicitGemmILS5_2ELi9ELi3EN4cute5tupleIJNSA_1CILi2EEENSC_ILi1EEESE_EEENS1_36KernelImplicitTmaWarpSpecializedSm90ELi1EEENSB_IJNSC_ILi128EEENSB_IJNSC_ILi64EEEEEESK_EEENS_10bfloat16_tESM_NSA_8TiledMMAINSA_8MMA_AtomIJNSA_4SM904GMMA27MMA_64x64x16_F32BF16BF16_SSILNSQ_5MajorE1ELSS_1ELNSQ_7ScaleInE1ELST_1EEEEEENSA_6LayoutINSB_IJSE_SE_SE_EEENSB_IJNSC_ILi0EEESY_SY_EEEEENSB_IJNSA_10UnderscoreES11_S11_EEEEENS7_6detail26Sm90ImplicitGemmTileTraitsINSA_13SM90_TMA_LOADENSA_14ComposedLayoutINSA_7SwizzleILi3ELi4ELi3EEENSA_18smem_ptr_flag_bitsILi16EEENSW_INSB_IJNSB_IJSJ_SD_EEENSB_IJNSC_ILi8EEES1D_EEENSB_IJSE_NSC_ILi9EEEEEEEEENSB_IJNSB_IJSE_NSC_ILi4096EEEEEENSB_IJSJ_NSC_ILi512EEEEEENSB_IJSY_NSC_ILi8192EEEEEEEEEEEEEvEENS15_INSA_30SM90_TMA_LOAD_IM2COL_MULTICASTENS17_IS19_S1B_NSW_INSB_IJNSB_IJSJ_SE_EEES1E_S1G_EEENSB_IJNSB_IJSE_SY_EEES1L_NSB_IJSY_S1I_EEEEEEEEEEvEEEENS_8epilogue10collective6detail29Sm90TmaWarpSpecializedAdapterINS23_15DefaultEpilogueISM_NSB_IJlNSB_IJSE_lllEEESY_EEES28_NS22_6thread17LinearCombinationISM_Li1EffLNS29_9ScaleType4KindE0ELNS_15FloatRoundStyleE2ESM_EENS_4gemm15EpilogueDefaultEEEEEvvEEEEvNT_6ParamsE,"aw",@nobits
	.sectionflags	@""
	.align	16
	.zero		1024


//--------------------- .nv.shared.reserved.0     --------------------------
	.section	.nv.shared.reserved.0,"aw",@nobits
	.weak		__nv_reservedSMEM_offset_0_alias
	.size		__nv_reservedSMEM_offset_0_alias, 0, 0
	.other		__nv_reservedSMEM_offset_0_alias,@"STO_CUDA_RESERVED_SHARED STV_DEFAULT"
__nv_reservedSMEM_offset_0_alias:
	.zero		0


//--------------------- .nv.global                --------------------------
	.section	.nv.global,"aw",@nobits
.nv.global:
	.type		_ZN39_INTERNAL_b51838a8_4_k_cu_4c0186de_29374cute1_E,@object
	.size		_ZN39_INTERNAL_b51838a8_4_k_cu_4c0186de_29374cute1_E,(_ZN39_INTERNAL_b51838a8_4_k_cu_4c0186de_29374cuda3std3__45__cpo6cbeginE - _ZN39_INTERNAL_b51838a8_4_k_cu_4c0186de_29374cute1_E)
_ZN39_INTERNAL_b51838a8_4_k_cu_4c0186de_29374cute1_E:
	.zero		1
	.type		_ZN39_INTERNAL_b51838a8_4_k_cu_4c0186de_29374cuda3std3__45__cpo6cbeginE,@object
	.size		_ZN39_INTERNAL_b51838a8_4_k_cu_4c0186de_29374cuda3std3__45__cpo6cbeginE,(_ZN39_INTERNAL_b51838a8_4_k_cu_4c0186de_29374cuda3std3__48in_placeE - _ZN39_INTERNAL_b51838a8_4_k_cu_4c0186de_29374cuda3std3__45__cpo6cbeginE)
_ZN39_INTERNAL_b51838a8_4_k_cu_4c0186de_29374cuda3std3__45__cpo6cbeginE:
	.zero		1
	.type		_ZN39_INTERNAL_b51838a8_4_k_cu_4c0186de_29374cuda3std3__48in_placeE,@object
	.size		_ZN39_INTERNAL_b51838a8_4_k_cu_4c0186de_29374cuda3std3__48in_placeE,(_ZN39_INTERNAL_b51838a8_4_k_cu_4c0186de_29374cuda3std6ranges3__45__cpo9iter_moveE - _ZN39_INTERNAL_b51838a8_4_k_cu_4c0186de_29374cuda3std3__48in_placeE)
_ZN39_INTERNAL_b51838a8_4_k_cu_4c0186de_29374cuda3std3__48in_placeE:
	.zero		1
	.type		_ZN39_INTERNAL_b51838a8_4_k_cu_4c0186de_29374cuda3std6ranges3__45__cpo9iter_moveE,@object
	.size		_ZN39_INTERNAL_b51838a8_4_k_cu_4c0186de_29374cuda3std6ranges3__45__cpo9iter_moveE,(_ZN39_INTERNAL_b51838a8_4_k_cu_4c0186de_29374cuda3std3__45__cpo5beginE - _ZN39_INTERNAL_b51838a8_4_k_cu_4c0186de_29374cuda3std6ranges3__45__cpo9iter_moveE)
_ZN39_INTERNAL_b51838a8_4_k_cu_4c0186de_29374cuda3std6ranges3__45__cpo9iter_moveE:
	.zero		1
	.type		_ZN39_INTERNAL_b51838a8_4_k_cu_4c0186de_29374cuda3std3__45__cpo5beginE,@object
	.size		_ZN39_INTERNAL_b51838a8_4_k_cu_4c0186de_29374cuda3std3__45__cpo5beginE,(_ZN39_INTERNAL_b51838a8_4_k_cu_4c0186de_29374cuda3std3__441_GLOBAL__N__b51838a8_4_k_cu_4c0186de_29376ignoreE - _ZN39_INTERNAL_b51838a8_4_k_cu_4c0186de_29374cuda3std3__45__cpo5beginE)
_ZN39_INTERNAL_b51838a8_4_k_cu_4c0186de_29374cuda3std3__45__cpo5beginE:
	.zero		1
	.type		_ZN39_INTERNAL_b51838a8_4_k_cu_4c0186de_29374cuda3std3__441_GLOBAL__N__b51838a8_4_k_cu_4c0186de_29376ignoreE,@object
	.size		_ZN39_INTERNAL_b51838a8_4_k_cu_4c0186de_29374cuda3std3__441_GLOBAL__N__b51838a8_4_k_cu_4c0186de_29376ignoreE,(_ZN39_INTERNAL_b51838a8_4_k_cu_4c0186de_29374cute7productE - _ZN39_INTERNAL_b51838a8_4_k_cu_4c0186de_29374cuda3std3__441_GLOBAL__N__b51838a8_4_k_cu_4c0186de_29376ignoreE)
_ZN39_INTERNAL_b51838a8_4_k_cu_4c0186de_29374cuda3std3__441_GLOBAL__N__b51838a8_4_k_cu_4c0186de_29376ignoreE:
	.zero		1
	.type		_ZN39_INTERNAL_b51838a8_4_k_cu_4c0186de_29374cute7productE,@object
	.size		_ZN39_INTERNAL_b51838a8_4_k_cu_4c0186de_29374cute7productE,(_ZN39_INTERNAL_b51838a8_4_k_cu_4c0186de_29374cuda3std3__45__cpo3endE - _ZN39_INTERNAL_b51838a8_4_k_cu_4c0186de_29374cute7productE)
_ZN39_INTERNAL_b51838a8_4_k_cu_4c0186de_29374cute7productE:
	.zero		1
	.type		_ZN39_INTERNAL_b51838a8_4_k_cu_4c0186de_29374cuda3std3__45__cpo3endE,@object
	.size		_ZN39_INTERNAL_b51838a8_4_k_cu_4c0186de_29374cuda3std3__45__cpo3endE,(_ZN39_INTERNAL_b51838a8_4_k_cu_4c0186de_29374cuda3std3__419piecewise_constructE - _ZN39_INTERNAL_b51838a8_4_k_cu_4c0186de_29374cuda3std3__45__cpo3endE)
_ZN39_INTERNAL_b51838a8_4_k_cu_4c0186de_29374cuda3std3__45__cpo3endE:
	.zero		1
	.type		_ZN39_INTERNAL_b51838a8_4_k_cu_4c0186de_29374cuda3std3__419piecewise_constructE,@object
	.size		_ZN39_INTERNAL_b51838a8_4_k_cu_4c0186de_29374cuda3std3__419piecewise_constructE,(_ZN39_INTERNAL_b51838a8_4_k_cu_4c0186de_29374cuda3std3__45__cpo4cendE - _ZN39_INTERNAL_b51838a8_4_k_cu_4c0186de_29374cuda3std3__419piecewise_constructE)
_ZN39_INTERNAL_b51838a8_4_k_cu_4c0186de_29374cuda3std3__419piecewise_constructE:
	.zero		1
	.type		_ZN39_INTERNAL_b51838a8_4_k_cu_4c0186de_29374cuda3std3__45__cpo4cendE,@object
	.size		_ZN39_INTERNAL_b51838a8_4_k_cu_4c0186de_29374cuda3std3__45__cpo4cendE,(_ZN39_INTERNAL_b51838a8_4_k_cu_4c0186de_29374cuda3std6ranges3__45__cpo4swapE - _ZN39_INTERNAL_b51838a8_4_k_cu_4c0186de_29374cuda3std3__45__cpo4cendE)
_ZN39_INTERNAL_b51838a8_4_k_cu_4c0186de_29374cuda3std3__45__cpo4cendE:
	.zero		1
	.type		_ZN39_INTERNAL_b51838a8_4_k_cu_4c0186de_29374cuda3std6ranges3__45__cpo4swapE,@object
	.size		_ZN39_INTERNAL_b51838a8_4_k_cu_4c0186de_29374cuda3std6ranges3__45__cpo4swapE,(.L_7 - _ZN39_INTERNAL_b51838a8_4_k_cu_4c0186de_29374cuda3std6ranges3__45__cpo4swapE)
_ZN39_INTERNAL_b51838a8_4_k_cu_4c0186de_29374cuda3std6ranges3__45__cpo4swapE:
	.zero		1
.L_7:


//--------------------- .nv.constant0._ZN7cutlass13device_kernelINS_4conv6kernel13ConvUniversalINS1_16ConvProblemShapeILNS1_8OperatorE2ELi3EEENS1_10collective14CollectiveConvINS1_46MainloopSm90TmaGmmaWarpSpecializedImplicitGemmILS5_2ELi9ELi3EN4cute5tupleIJNSA_1CILi2EEENSC_ILi1EEESE_EEENS1_36KernelImplicitTmaWarpSpecializedSm90ELi1EEENSB_IJNSC_ILi128EEENSB_IJNSC_ILi64EEEEEESK_EEENS_10bfloat16_tESM_NSA_8TiledMMAINSA_8MMA_AtomIJNSA_4SM904GMMA27MMA_64x64x16_F32BF16BF16_SSILNSQ_5MajorE1ELSS_1ELNSQ_7ScaleInE1ELST_1EEEEEENSA_6LayoutINSB_IJSE_SE_SE_EEENSB_IJNSC_ILi0EEESY_SY_EEEEENSB_IJNSA_10UnderscoreES11_S11_EEEEENS7_6detail26Sm90ImplicitGemmTileTraitsINSA_13SM90_TMA_LOADENSA_14ComposedLayoutINSA_7SwizzleILi3ELi4ELi3EEENSA_18smem_ptr_flag_bitsILi16EEENSW_INSB_IJNSB_IJSJ_SD_EEENSB_IJNSC_ILi8EEES1D_EEENSB_IJSE_NSC_ILi9EEEEEEEEENSB_IJNSB_IJSE_NSC_ILi4096EEEEEENSB_IJSJ_NSC_ILi512EEEEEENSB_IJSY_NSC_ILi8192EEEEEEEEEEEEEvEENS15_INSA_30SM90_TMA_LOAD_IM2COL_MULTICASTENS17_IS19_S1B_NSW_INSB_IJNSB_IJSJ_SE_EEES1E_S1G_EEENSB_IJNSB_IJSE_SY_EEES1L_NSB_IJSY_S1I_EEEEEEEEEEvEEEENS_8epilogue10collective6detail29Sm90TmaWarpSpecializedAdapterINS23_15DefaultEpilogueISM_NSB_IJlNSB_IJSE_lllEEESY_EEES28_NS22_6thread17LinearCombinationISM_Li1EffLNS29_9ScaleType4KindE0ELNS_15FloatRoundStyleE2ESM_EENS_4gemm15EpilogueDefaultEEEEEvvEEEEvNT_6ParamsE --------------------------
	.section	.nv.constant0._ZN7cutlass13device_kernelINS_4conv6kernel13ConvUniversalINS1_16ConvProblemShapeILNS1_8OperatorE2ELi3EEENS1_10collective14CollectiveConvINS1_46MainloopSm90TmaGmmaWarpSpecializedImplicitGemmILS5_2ELi9ELi3EN4cute5tupleIJNSA_1CILi2EEENSC_ILi1EEESE_EEENS1_36KernelImplicitTmaWarpSpecializedSm90ELi1EEENSB_IJNSC_ILi128EEENSB_IJNSC_ILi64EEEEEESK_EEENS_10bfloat16_tESM_NSA_8TiledMMAINSA_8MMA_AtomIJNSA_4SM904GMMA27MMA_64x64x16_F32BF16BF16_SSILNSQ_5MajorE1ELSS_1ELNSQ_7ScaleInE1ELST_1EEEEEENSA_6LayoutINSB_IJSE_SE_SE_EEENSB_IJNSC_ILi0EEESY_SY_EEEEENSB_IJNSA_10UnderscoreES11_S11_EEEEENS7_6detail26Sm90ImplicitGemmTileTraitsINSA_13SM90_TMA_LOADENSA_14ComposedLayoutINSA_7SwizzleILi3ELi4ELi3EEENSA_18smem_ptr_flag_bitsILi16EEENSW_INSB_IJNSB_IJSJ_SD_EEENSB_IJNSC_ILi8EEES1D_EEENSB_IJSE_NSC_ILi9EEEEEEEEENSB_IJNSB_IJSE_NSC_ILi4096EEEEEENSB_IJSJ_NSC_ILi512EEEEEENSB_IJSY_NSC_ILi8192EEEEEEEEEEEEEvEENS15_INSA_30SM90_TMA_LOAD_IM2COL_MULTICASTENS17_IS19_S1B_NSW_INSB_IJNSB_IJSJ_SE_EEES1E_S1G_EEENSB_IJNSB_IJSE_SY_EEES1L_NSB_IJSY_S1I_EEEEEEEEEEvEEEENS_8epilogue10collective6detail29Sm90TmaWarpSpecializedAdapterINS23_15DefaultEpilogueISM_NSB_IJlNSB_IJSE_lllEEESY_EEES28_NS22_6thread17LinearCombinationISM_Li1EffLNS29_9ScaleType4KindE0ELNS_15FloatRoundStyleE2ESM_EENS_4gemm15EpilogueDefaultEEEEEvvEEEEvNT_6ParamsE,"a",@progbits
	.sectionflags	@""
	.align	4
.nv.constant0._ZN7cutlass13device_kernelINS_4conv6kernel13ConvUniversalINS1_16ConvProblemShapeILNS1_8OperatorE2ELi3EEENS1_10collective14CollectiveConvINS1_46MainloopSm90TmaGmmaWarpSpecializedImplicitGemmILS5_2ELi9ELi3EN4cute5tupleIJNSA_1CILi2EEENSC_ILi1EEESE_EEENS1_36KernelImplicitTmaWarpSpecializedSm90ELi1EEENSB_IJNSC_ILi128EEENSB_IJNSC_ILi64EEEEEESK_EEENS_10bfloat16_tESM_NSA_8TiledMMAINSA_8MMA_AtomIJNSA_4SM904GMMA27MMA_64x64x16_F32BF16BF16_SSILNSQ_5MajorE1ELSS_1ELNSQ_7ScaleInE1ELST_1EEEEEENSA_6LayoutINSB_IJSE_SE_SE_EEENSB_IJNSC_ILi0EEESY_SY_EEEEENSB_IJNSA_10UnderscoreES11_S11_EEEEENS7_6detail26Sm90ImplicitGemmTileTraitsINSA_13SM90_TMA_LOADENSA_14ComposedLayoutINSA_7SwizzleILi3ELi4ELi3EEENSA_18smem_ptr_flag_bitsILi16EEENSW_INSB_IJNSB_IJSJ_SD_EEENSB_IJNSC_ILi8EEES1D_EEENSB_IJSE_NSC_ILi9EEEEEEEEENSB_IJNSB_IJSE_NSC_ILi4096EEEEEENSB_IJSJ_NSC_ILi512EEEEEENSB_IJSY_NSC_ILi8192EEEEEEEEEEEEEvEENS15_INSA_30SM90_TMA_LOAD_IM2COL_MULTICASTENS17_IS19_S1B_NSW_INSB_IJNSB_IJSJ_SE_EEES1E_S1G_EEENSB_IJNSB_IJSE_SY_EEES1L_NSB_IJSY_S1I_EEEEEEEEEEvEEEENS_8epilogue10collective6detail29Sm90TmaWarpSpecializedAdapterINS23_15DefaultEpilogueISM_NSB_IJlNSB_IJSE_lllEEESY_EEES28_NS22_6thread17LinearCombinationISM_Li1EffLNS29_9ScaleType4KindE0ELNS_15FloatRoundStyleE2ESM_EENS_4gemm15EpilogueDefaultEEEEEvvEEEEvNT_6ParamsE:
	.zero		1664


//--------------------- SYMBOLS --------------------------

	.type		.nv.reservedSmem.offset0,@object
	.size		.nv.reservedSmem.offset0,0x4
